//
// Generated by NVIDIA NVVM Compiler
//
// Compiler Build ID: CL-36424714
// Cuda compilation tools, release 13.0, V13.0.88
// Based on NVVM 20.0.0
//

.version 9.0
.target sm_100
.address_size 64

	// .globl	_Z8mykernelPiS_

.visible .entry _Z8mykernelPiS_(
	.param .u64 .ptr .align 1 _Z8mykernelPiS__param_0,
	.param .u64 .ptr .align 1 _Z8mykernelPiS__param_1
)
{
	.reg .b32 	%r<4>;
	.reg .b64 	%rd<5>;

	ld.param.u64 	%rd1, [_Z8mykernelPiS__param_0];
	ld.param.u64 	%rd2, [_Z8mykernelPiS__param_1];
	cvta.to.global.u64 	%rd3, %rd1;
	cvta.to.global.u64 	%rd4, %rd2;
	ld.global.u32 	%r1, [%rd4];
	ld.global.u32 	%r2, [%rd3];
	add.s32 	%r3, %r2, %r1;
	st.global.u32 	[%rd3], %r3;
	ret;

}
	// .globl	_Z6kernelPKiS0_Pii
.visible .entry _Z6kernelPKiS0_Pii(
	.param .u64 .ptr .align 1 _Z6kernelPKiS0_Pii_param_0,
	.param .u64 .ptr .align 1 _Z6kernelPKiS0_Pii_param_1,
	.param .u64 .ptr .align 1 _Z6kernelPKiS0_Pii_param_2,
	.param .u32 _Z6kernelPKiS0_Pii_param_3
)
{
	.reg .pred 	%p<2>;
	.reg .b32 	%r<6>;
	.reg .b64 	%rd<11>;

	ld.param.u64 	%rd1, [_Z6kernelPKiS0_Pii_param_0];
	ld.param.u64 	%rd2, [_Z6kernelPKiS0_Pii_param_1];
	ld.param.u64 	%rd3, [_Z6kernelPKiS0_Pii_param_2];
	ld.param.u32 	%r2, [_Z6kernelPKiS0_Pii_param_3];
	mov.u32 	%r1, %ctaid.x;
	setp.ge.s32 	%p1, %r1, %r2;
	@%p1 bra 	$L__BB1_2;
	cvta.to.global.u64 	%rd4, %rd1;
	cvta.to.global.u64 	%rd5, %rd2;
	cvta.to.global.u64 	%rd6, %rd3;
	mul.wide.u32 	%rd7, %r1, 4;
	add.s64 	%rd8, %rd4, %rd7;
	ld.global.u32 	%r3, [%rd8];
	add.s64 	%rd9, %rd5, %rd7;
	ld.global.u32 	%r4, [%rd9];
	add.s32 	%r5, %r4, %r3;
	add.s64 	%rd10, %rd6, %rd7;
	st.global.u32 	[%rd10], %r5;
$L__BB1_2:
	ret;

}
	// .globl	_Z7AddLongPKiS0_Pii
.visible .entry _Z7AddLongPKiS0_Pii(
	.param .u64 .ptr .align 1 _Z7AddLongPKiS0_Pii_param_0,
	.param .u64 .ptr .align 1 _Z7AddLongPKiS0_Pii_param_1,
	.param .u64 .ptr .align 1 _Z7AddLongPKiS0_Pii_param_2,
	.param .u32 _Z7AddLongPKiS0_Pii_param_3
)
{
	.reg .pred 	%p<2>;
	.reg .b32 	%r<9>;
	.reg .b64 	%rd<11>;

	ld.param.u64 	%rd1, [_Z7AddLongPKiS0_Pii_param_0];
	ld.param.u64 	%rd2, [_Z7AddLongPKiS0_Pii_param_1];
	ld.param.u64 	%rd3, [_Z7AddLongPKiS0_Pii_param_2];
	ld.param.u32 	%r2, [_Z7AddLongPKiS0_Pii_param_3];
	mov.u32 	%r3, %tid.x;
	mov.u32 	%r4, %ctaid.x;
	mov.u32 	%r5, %ntid.x;
	mad.lo.s32 	%r1, %r4, %r5, %r3;
	setp.ge.s32 	%p1, %r1, %r2;
	@%p1 bra 	$L__BB2_2;
	cvta.to.global.u64 	%rd4, %rd1;
	cvta.to.global.u64 	%rd5, %rd2;
	cvta.to.global.u64 	%rd6, %rd3;
	mul.wide.s32 	%rd7, %r1, 4;
	add.s64 	%rd8, %rd4, %rd7;
	ld.global.u32 	%r6, [%rd8];
	add.s64 	%rd9, %rd5, %rd7;
	ld.global.u32 	%r7, [%rd9];
	add.s32 	%r8, %r7, %r6;
	add.s64 	%rd10, %rd6, %rd7;
	st.global.u32 	[%rd10], %r8;
$L__BB2_2:
	ret;

}
	// .globl	_Z6ModifyPh
.visible .entry _Z6ModifyPh(
	.param .u64 .ptr .align 1 _Z6ModifyPh_param_0
)
{
	.reg .pred 	%p<10>;
	.reg .b16 	%rs<13>;
	.reg .b32 	%r<12>;
	.reg .b32 	%f<76>;
	.reg .b64 	%rd<5>;

	ld.param.u64 	%rd1, [_Z6ModifyPh_param_0];
	mov.u32 	%r5, %ctaid.x;
	mov.u32 	%r6, %ctaid.y;
	mov.u32 	%r7, %nctaid.x;
	mad.lo.s32 	%r1, %r6, %r7, %r5;
	sub.s32 	%r8, 500, %r5;
	cvt.rn.f32.s32 	%f35, %r8;
	mul.f32 	%f36, %f35, 0f3FC00000;
	div.rn.f32 	%f75, %f36, 0f43FA0000;
	sub.s32 	%r9, 500, %r6;
	cvt.rn.f32.s32 	%f37, %r9;
	mul.f32 	%f38, %f37, 0f3FC00000;
	div.rn.f32 	%f74, %f38, 0f43FA0000;
	mov.b32 	%r11, 0;
	bra.uni 	$L__BB3_9;
$L__BB3_1:
	sub.f32 	%f45, %f33, %f34;
	mul.f32 	%f46, %f31, %f32;
	fma.rn.f32 	%f47, %f31, %f32, %f46;
	add.f32 	%f3, %f45, 0fBF4CCCCD;
	add.f32 	%f4, %f47, 0f3E1FBE77;
	mul.f32 	%f5, %f3, %f3;
	mul.f32 	%f6, %f4, %f4;
	add.f32 	%f48, %f5, %f6;
	setp.gt.f32 	%p2, %f48, 0f447A0000;
	@%p2 bra 	$L__BB3_10;
	sub.f32 	%f49, %f5, %f6;
	mul.f32 	%f50, %f3, %f4;
	fma.rn.f32 	%f51, %f3, %f4, %f50;
	add.f32 	%f7, %f49, 0fBF4CCCCD;
	add.f32 	%f8, %f51, 0f3E1FBE77;
	mul.f32 	%f9, %f7, %f7;
	mul.f32 	%f10, %f8, %f8;
	add.f32 	%f52, %f9, %f10;
	setp.gt.f32 	%p3, %f52, 0f447A0000;
	@%p3 bra 	$L__BB3_10;
	sub.f32 	%f53, %f9, %f10;
	mul.f32 	%f54, %f7, %f8;
	fma.rn.f32 	%f55, %f7, %f8, %f54;
	add.f32 	%f11, %f53, 0fBF4CCCCD;
	add.f32 	%f12, %f55, 0f3E1FBE77;
	mul.f32 	%f13, %f11, %f11;
	mul.f32 	%f14, %f12, %f12;
	add.f32 	%f56, %f13, %f14;
	setp.gt.f32 	%p4, %f56, 0f447A0000;
	@%p4 bra 	$L__BB3_10;
	sub.f32 	%f57, %f13, %f14;
	mul.f32 	%f58, %f11, %f12;
	fma.rn.f32 	%f59, %f11, %f12, %f58;
	add.f32 	%f15, %f57, 0fBF4CCCCD;
	add.f32 	%f16, %f59, 0f3E1FBE77;
	mul.f32 	%f17, %f15, %f15;
	mul.f32 	%f18, %f16, %f16;
	add.f32 	%f60, %f17, %f18;
	setp.gt.f32 	%p5, %f60, 0f447A0000;
	@%p5 bra 	$L__BB3_10;
	sub.f32 	%f61, %f17, %f18;
	mul.f32 	%f62, %f15, %f16;
	fma.rn.f32 	%f63, %f15, %f16, %f62;
	add.f32 	%f19, %f61, 0fBF4CCCCD;
	add.f32 	%f20, %f63, 0f3E1FBE77;
	mul.f32 	%f21, %f19, %f19;
	mul.f32 	%f22, %f20, %f20;
	add.f32 	%f64, %f21, %f22;
	setp.gt.f32 	%p6, %f64, 0f447A0000;
	@%p6 bra 	$L__BB3_10;
	sub.f32 	%f65, %f21, %f22;
	mul.f32 	%f66, %f19, %f20;
	fma.rn.f32 	%f67, %f19, %f20, %f66;
	add.f32 	%f23, %f65, 0fBF4CCCCD;
	add.f32 	%f24, %f67, 0f3E1FBE77;
	mul.f32 	%f25, %f23, %f23;
	mul.f32 	%f26, %f24, %f24;
	add.f32 	%f68, %f25, %f26;
	setp.gt.f32 	%p7, %f68, 0f447A0000;
	@%p7 bra 	$L__BB3_10;
	sub.f32 	%f69, %f25, %f26;
	mul.f32 	%f70, %f23, %f24;
	fma.rn.f32 	%f71, %f23, %f24, %f70;
	add.f32 	%f75, %f69, 0fBF4CCCCD;
	add.f32 	%f74, %f71, 0f3E1FBE77;
	mul.f32 	%f72, %f74, %f74;
	fma.rn.f32 	%f73, %f75, %f75, %f72;
	setp.gt.f32 	%p8, %f73, 0f447A0000;
	@%p8 bra 	$L__BB3_10;
	add.s32 	%r11, %r11, 8;
	setp.eq.s32 	%p9, %r11, 200;
	mov.b16 	%rs12, 255;
	@%p9 bra 	$L__BB3_10;
$L__BB3_9:
	mul.f32 	%f39, %f75, %f75;
	mul.f32 	%f40, %f74, %f74;
	sub.f32 	%f41, %f39, %f40;
	mul.f32 	%f42, %f75, %f74;
	fma.rn.f32 	%f43, %f75, %f74, %f42;
	add.f32 	%f31, %f41, 0fBF4CCCCD;
	add.f32 	%f32, %f43, 0f3E1FBE77;
	mul.f32 	%f33, %f31, %f31;
	mul.f32 	%f34, %f32, %f32;
	add.f32 	%f44, %f33, %f34;
	setp.leu.f32 	%p1, %f44, 0f447A0000;
	mov.b16 	%rs12, 0;
	@%p1 bra 	$L__BB3_1;
$L__BB3_10:
	cvta.to.global.u64 	%rd2, %rd1;
	shl.b32 	%r10, %r1, 2;
	cvt.s64.s32 	%rd3, %r10;
	add.s64 	%rd4, %rd2, %rd3;
	st.global.u8 	[%rd4], %rs12;
	st.global.u8 	[%rd4+1], %rs12;
	mov.b16 	%rs11, 0;
	st.global.u8 	[%rd4+2], %rs11;
	st.global.u8 	[%rd4+3], %rs11;
	ret;

}
	// .globl	_Z42compute_coactivation_average_one_parameterPKfiiPKiPfi
.visible .entry _Z42compute_coactivation_average_one_parameterPKfiiPKiPfi(
	.param .u64 .ptr .align 1 _Z42compute_coactivation_average_one_parameterPKfiiPKiPfi_param_0,
	.param .u32 _Z42compute_coactivation_average_one_parameterPKfiiPKiPfi_param_1,
	.param .u32 _Z42compute_coactivation_average_one_parameterPKfiiPKiPfi_param_2,
	.param .u64 .ptr .align 1 _Z42compute_coactivation_average_one_parameterPKfiiPKiPfi_param_3,
	.param .u64 .ptr .align 1 _Z42compute_coactivation_average_one_parameterPKfiiPKiPfi_param_4,
	.param .u32 _Z42compute_coactivation_average_one_parameterPKfiiPKiPfi_param_5
)
{
	.reg .pred 	%p<27>;
	.reg .b32 	%r<75>;
	.reg .b32 	%f<23>;
	.reg .b64 	%rd<26>;

	ld.param.u64 	%rd8, [_Z42compute_coactivation_average_one_parameterPKfiiPKiPfi_param_0];
	ld.param.u32 	%r36, [_Z42compute_coactivation_average_one_parameterPKfiiPKiPfi_param_1];
	ld.param.u32 	%r37, [_Z42compute_coactivation_average_one_parameterPKfiiPKiPfi_param_2];
	ld.param.u64 	%rd9, [_Z42compute_coactivation_average_one_parameterPKfiiPKiPfi_param_3];
	ld.param.u64 	%rd10, [_Z42compute_coactivation_average_one_parameterPKfiiPKiPfi_param_4];
	ld.param.u32 	%r38, [_Z42compute_coactivation_average_one_parameterPKfiiPKiPfi_param_5];
	cvta.to.global.u64 	%rd1, %rd9;
	cvta.to.global.u64 	%rd2, %rd10;
	mov.u32 	%r39, %ctaid.x;
	mov.u32 	%r1, %ntid.x;
	mov.u32 	%r40, %tid.x;
	mad.lo.s32 	%r64, %r39, %r1, %r40;
	setp.gt.s32 	%p1, %r64, 7999;
	@%p1 bra 	$L__BB4_35;
	setp.lt.s32 	%p2, %r38, 1;
	mov.u32 	%r41, %nctaid.x;
	mul.lo.s32 	%r3, %r1, %r41;
	@%p2 bra 	$L__BB4_35;
	setp.lt.s32 	%p3, %r36, 1;
	@%p3 bra 	$L__BB4_22;
	cvta.to.global.u64 	%rd3, %rd8;
$L__BB4_4:
	mul.lo.s32 	%r5, %r64, %r37;
	mul.lo.s32 	%r6, %r64, %r38;
	mov.b32 	%r65, 0;
$L__BB4_5:
	mul.lo.s32 	%r8, %r65, 100;
	mul.wide.u32 	%rd19, %r8, 4;
	add.s64 	%rd4, %rd1, %rd19;
	mov.f32 	%f17, 0f00000000;
	mov.b32 	%r66, 0;
	mov.f32 	%f18, %f17;
$L__BB4_6:
	add.s32 	%r10, %r66, 1;
	setp.lt.s32 	%p12, %r10, %r37;
	@%p12 bra 	$L__BB4_7;
	bra.uni 	$L__BB4_19;
$L__BB4_7:
	add.s32 	%r54, %r66, %r5;
	mul.lo.s32 	%r18, %r54, %r36;
	mov.u32 	%r67, %r10;
$L__BB4_8:
	mov.b32 	%r68, 0;
	mov.u64 	%rd25, %rd4;
$L__BB4_9:
	ld.global.u32 	%r13, [%rd25];
	setp.ne.s32 	%p13, %r66, %r13;
	add.s32 	%r14, %r68, 1;
	setp.lt.u32 	%p14, %r68, 99;
	add.s64 	%rd25, %rd25, 4;
	and.pred  	%p15, %p13, %p14;
	mov.u32 	%r68, %r14;
	@%p15 bra 	$L__BB4_9;
	mov.b32 	%r69, 0;
$L__BB4_11:
	add.s32 	%r57, %r69, %r8;
	mul.wide.u32 	%rd20, %r57, 4;
	add.s64 	%rd7, %rd1, %rd20;
	ld.global.u32 	%r58, [%rd7];
	setp.eq.s32 	%p16, %r67, %r58;
	@%p16 bra 	$L__BB4_16;
	ld.global.u32 	%r59, [%rd7+4];
	setp.eq.s32 	%p17, %r67, %r59;
	@%p17 bra 	$L__BB4_16;
	ld.global.u32 	%r60, [%rd7+8];
	setp.eq.s32 	%p18, %r67, %r60;
	@%p18 bra 	$L__BB4_16;
	ld.global.u32 	%r61, [%rd7+12];
	setp.eq.s32 	%p19, %r67, %r61;
	@%p19 bra 	$L__BB4_16;
	add.s32 	%r69, %r69, 4;
	setp.eq.s32 	%p20, %r69, 100;
	@%p20 bra 	$L__BB4_18;
	bra.uni 	$L__BB4_11;
$L__BB4_16:
	setp.ne.s32 	%p21, %r66, %r13;
	@%p21 bra 	$L__BB4_18;
	add.s32 	%r62, %r67, %r18;
	mul.wide.s32 	%rd21, %r62, 4;
	add.s64 	%rd22, %rd3, %rd21;
	ld.global.f32 	%f12, [%rd22];
	add.f32 	%f18, %f18, %f12;
	add.f32 	%f17, %f17, 0f3F800000;
$L__BB4_18:
	add.s32 	%r67, %r67, 1;
	setp.ne.s32 	%p22, %r67, %r37;
	@%p22 bra 	$L__BB4_8;
$L__BB4_19:
	setp.eq.s32 	%p23, %r10, %r36;
	mov.u32 	%r66, %r10;
	@%p23 bra 	$L__BB4_20;
	bra.uni 	$L__BB4_6;
$L__BB4_20:
	setp.neu.f32 	%p24, %f17, 0f00000000;
	div.rn.f32 	%f13, %f18, %f17;
	selp.f32 	%f14, %f13, %f18, %p24;
	add.s32 	%r63, %r65, %r6;
	mul.wide.s32 	%rd23, %r63, 4;
	add.s64 	%rd24, %rd2, %rd23;
	st.global.f32 	[%rd24], %f14;
	add.s32 	%r65, %r65, 1;
	setp.ne.s32 	%p25, %r65, %r38;
	@%p25 bra 	$L__BB4_5;
	add.s32 	%r64, %r64, %r3;
	setp.lt.s32 	%p26, %r64, 8000;
	@%p26 bra 	$L__BB4_4;
	bra.uni 	$L__BB4_35;
$L__BB4_22:
	and.b32  	%r21, %r38, 7;
	add.s32 	%r22, %r21, -1;
	and.b32  	%r23, %r38, 3;
	and.b32  	%r24, %r38, 2147483640;
	and.b32  	%r25, %r38, 1;
$L__BB4_23:
	setp.lt.u32 	%p4, %r38, 8;
	mul.lo.s32 	%r27, %r64, %r38;
	mov.b32 	%r73, 0;
	@%p4 bra 	$L__BB4_26;
	mov.b32 	%r71, 0;
$L__BB4_25:
	.pragma "nounroll";
	add.s32 	%r44, %r71, %r27;
	mul.wide.s32 	%rd11, %r44, 4;
	add.s64 	%rd12, %rd2, %rd11;
	mov.b32 	%r45, 0;
	st.global.u32 	[%rd12], %r45;
	st.global.u32 	[%rd12+4], %r45;
	st.global.u32 	[%rd12+8], %r45;
	st.global.u32 	[%rd12+12], %r45;
	st.global.u32 	[%rd12+16], %r45;
	st.global.u32 	[%rd12+20], %r45;
	st.global.u32 	[%rd12+24], %r45;
	st.global.u32 	[%rd12+28], %r45;
	add.s32 	%r71, %r71, 8;
	setp.ne.s32 	%p5, %r71, %r24;
	mov.u32 	%r73, %r24;
	@%p5 bra 	$L__BB4_25;
$L__BB4_26:
	setp.eq.s32 	%p6, %r21, 0;
	@%p6 bra 	$L__BB4_34;
	setp.lt.u32 	%p7, %r22, 3;
	@%p7 bra 	$L__BB4_29;
	add.s32 	%r46, %r73, %r27;
	mul.wide.s32 	%rd13, %r46, 4;
	add.s64 	%rd14, %rd2, %rd13;
	mov.b32 	%r47, 0;
	st.global.u32 	[%rd14], %r47;
	st.global.u32 	[%rd14+4], %r47;
	st.global.u32 	[%rd14+8], %r47;
	st.global.u32 	[%rd14+12], %r47;
	add.s32 	%r73, %r73, 4;
$L__BB4_29:
	setp.eq.s32 	%p8, %r23, 0;
	@%p8 bra 	$L__BB4_34;
	setp.eq.s32 	%p9, %r23, 1;
	@%p9 bra 	$L__BB4_32;
	add.s32 	%r48, %r73, %r27;
	mul.wide.s32 	%rd15, %r48, 4;
	add.s64 	%rd16, %rd2, %rd15;
	mov.b32 	%r49, 0;
	st.global.u32 	[%rd16], %r49;
	st.global.u32 	[%rd16+4], %r49;
	add.s32 	%r73, %r73, 2;
$L__BB4_32:
	setp.eq.s32 	%p10, %r25, 0;
	@%p10 bra 	$L__BB4_34;
	add.s32 	%r50, %r73, %r27;
	mul.wide.s32 	%rd17, %r50, 4;
	add.s64 	%rd18, %rd2, %rd17;
	mov.b32 	%r51, 0;
	st.global.u32 	[%rd18], %r51;
$L__BB4_34:
	add.s32 	%r64, %r64, %r3;
	setp.lt.s32 	%p11, %r64, 8000;
	@%p11 bra 	$L__BB4_23;
$L__BB4_35:
	ret;

}


// ===== COMPILED SASS (sm_100) =====

	.target	sm_100

	.elftype	@"ET_EXEC"


//--------------------- .note.nv.tkinfo           --------------------------
	.section	.note.nv.tkinfo,"",@"SHT_NOTE"
	.sectionflags	@"SHF_NOTE_NV_TKINFO"
	.tkinfo
        /*0018*/ 	.word	0x00000002
        /*0030*/ 	.string	""
        /*0030*/ 	.string	"ptxas"
        /*0030*/ 	.string	"Cuda compilation tools, release 13.0, V13.0.88"
        /*0030*/ 	.string	"Build cuda_13.0.r13.0/compiler.36424714_0"
        /*0030*/ 	.string	"-arch sm_100 -m 64 "



//--------------------- .note.nv.cuinfo           --------------------------
	.section	.note.nv.cuinfo,"",@"SHT_NOTE"
	.sectionflags	@"SHF_NOTE_NV_CUINFO"
        /*0018*/ 	.short	0x0002
        /*001a*/ 	.short	0x0064
        /*001c*/ 	.short	0x0082
	.zero		2


//--------------------- .nv.info                  --------------------------
	.section	.nv.info,"",@"SHT_CUDA_INFO"
	.align	4


	//----- nvinfo : EIATTR_REGCOUNT
	.align		4
        /*0000*/ 	.byte	0x04, 0x2f
        /*0002*/ 	.short	(.L_1 - .L_0)
	.align		4
.L_0:
        /*0004*/ 	.word	index@(_Z8mykernelPiS_)
        /*0008*/ 	.word	0x0000000a


	//----- nvinfo : EIATTR_FRAME_SIZE
	.align		4
.L_1:
        /*000c*/ 	.byte	0x04, 0x11
        /*000e*/ 	.short	(.L_3 - .L_2)
	.align		4
.L_2:
        /*0010*/ 	.word	index@(_Z8mykernelPiS_)
        /*0014*/ 	.word	0x00000000


	//----- nvinfo : EIATTR_REGCOUNT
	.align		4
.L_3:
        /*0018*/ 	.byte	0x04, 0x2f
        /*001a*/ 	.short	(.L_5 - .L_4)
	.align		4
.L_4:
        /*001c*/ 	.word	index@(_Z6kernelPKiS0_Pii)
        /*0020*/ 	.word	0x0000000c


	//----- nvinfo : EIATTR_FRAME_SIZE
	.align		4
.L_5:
        /*0024*/ 	.byte	0x04, 0x11
        /*0026*/ 	.short	(.L_7 - .L_6)
	.align		4
.L_6:
        /*0028*/ 	.word	index@(_Z6kernelPKiS0_Pii)
        /*002c*/ 	.word	0x00000000


	//----- nvinfo : EIATTR_REGCOUNT
	.align		4
.L_7:
        /*0030*/ 	.byte	0x04, 0x2f
        /*0032*/ 	.short	(.L_9 - .L_8)
	.align		4
.L_8:
        /*0034*/ 	.word	index@(_Z7AddLongPKiS0_Pii)
        /*0038*/ 	.word	0x0000000c


	//----- nvinfo : EIATTR_FRAME_SIZE
	.align		4
.L_9:
        /*003c*/ 	.byte	0x04, 0x11
        /*003e*/ 	.short	(.L_11 - .L_10)
	.align		4
.L_10:
        /*0040*/ 	.word	index@(_Z7AddLongPKiS0_Pii)
        /*0044*/ 	.word	0x00000000


	//----- nvinfo : EIATTR_REGCOUNT
	.align		4
.L_11:
        /*0048*/ 	.byte	0x04, 0x2f
        /*004a*/ 	.short	(.L_13 - .L_12)
	.align		4
.L_12:
        /*004c*/ 	.word	index@(_Z6ModifyPh)
        /*0050*/ 	.word	0x00000010


	//----- nvinfo : EIATTR_FRAME_SIZE
	.align		4
.L_13:
        /*0054*/ 	.byte	0x04, 0x11
        /*0056*/ 	.short	(.L_15 - .L_14)
	.align		4
.L_14:
        /*0058*/ 	.word	index@($__internal_1_$__cuda_sm3x_div_rn_noftz_f32_slowpath)
        /*005c*/ 	.word	0x00000000


	//----- nvinfo : EIATTR_FRAME_SIZE
	.align		4
.L_15:
        /*0060*/ 	.byte	0x04, 0x11
        /*0062*/ 	.short	(.L_17 - .L_16)
	.align		4
.L_16:
        /*0064*/ 	.word	index@(_Z6ModifyPh)
        /*0068*/ 	.word	0x00000000


	//----- nvinfo : EIATTR_REGCOUNT
	.align		4
.L_17:
        /*006c*/ 	.byte	0x04, 0x2f
        /*006e*/ 	.short	(.L_19 - .L_18)
	.align		4
.L_18:
        /*0070*/ 	.word	index@(_Z42compute_coactivation_average_one_parameterPKfiiPKiPfi)
        /*0074*/ 	.word	0x00000017


	//----- nvinfo : EIATTR_FRAME_SIZE
	.align		4
.L_19:
        /*0078*/ 	.byte	0x04, 0x11
        /*007a*/ 	.short	(.L_21 - .L_20)
	.align		4
.L_20:
        /*007c*/ 	.word	index@($__internal_0_$__cuda_sm3x_div_rn_noftz_f32_slowpath)
        /*0080*/ 	.word	0x00000000


	//----- nvinfo : EIATTR_FRAME_SIZE
	.align		4
.L_21:
        /*0084*/ 	.byte	0x04, 0x11
        /*0086*/ 	.short	(.L_23 - .L_22)
	.align		4
.L_22:
        /*0088*/ 	.word	index@(_Z42compute_coactivation_average_one_parameterPKfiiPKiPfi)
        /*008c*/ 	.word	0x00000000


	//----- nvinfo : EIATTR_MIN_STACK_SIZE
	.align		4
.L_23:
        /*0090*/ 	.byte	0x04, 0x12
        /*0092*/ 	.short	(.L_25 - .L_24)
	.align		4
.L_24:
        /*0094*/ 	.word	index@(_Z42compute_coactivation_average_one_parameterPKfiiPKiPfi)
        /*0098*/ 	.word	0x00000000


	//----- nvinfo : EIATTR_MIN_STACK_SIZE
	.align		4
.L_25:
        /*009c*/ 	.byte	0x04, 0x12
        /*009e*/ 	.short	(.L_27 - .L_26)
	.align		4
.L_26:
        /*00a0*/ 	.word	index@(_Z6ModifyPh)
        /*00a4*/ 	.word	0x00000000


	//----- nvinfo : EIATTR_MIN_STACK_SIZE
	.align		4
.L_27:
        /*00a8*/ 	.byte	0x04, 0x12
        /*00aa*/ 	.short	(.L_29 - .L_28)
	.align		4
.L_28:
        /*00ac*/ 	.word	index@(_Z7AddLongPKiS0_Pii)
        /*00b0*/ 	.word	0x00000000


	//----- nvinfo : EIATTR_MIN_STACK_SIZE
	.align		4
.L_29:
        /*00b4*/ 	.byte	0x04, 0x12
        /*00b6*/ 	.short	(.L_31 - .L_30)
	.align		4
.L_30:
        /*00b8*/ 	.word	index@(_Z6kernelPKiS0_Pii)
        /*00bc*/ 	.word	0x00000000


	//----- nvinfo : EIATTR_MIN_STACK_SIZE
	.align		4
.L_31:
        /*00c0*/ 	.byte	0x04, 0x12
        /*00c2*/ 	.short	(.L_33 - .L_32)
	.align		4
.L_32:
        /*00c4*/ 	.word	index@(_Z8mykernelPiS_)
        /*00c8*/ 	.word	0x00000000
.L_33:


//--------------------- .nv.compat                --------------------------
	.section	.nv.compat,"",@"SHT_CUDA_COMPAT_INFO"
	.align	4
        /*0000*/ 	.byte	0x02, 0x09, 0x00, 0x00, 0x02, 0x02, 0x01, 0x00, 0x02, 0x05, 0x05, 0x00, 0x03, 0x07, 0x01, 0x01
        /*0010*/ 	.byte	0x02, 0x03, 0x00, 0x00, 0x02, 0x06, 0x01, 0x00, 0x04, 0x0b, 0x08, 0x00, 0x01, 0x00, 0x00, 0x00
        /*0020*/ 	.byte	0x00, 0x00, 0x00, 0x00


//--------------------- .nv.info._Z42compute_coactivation_average_one_parameterPKfiiPKiPfi --------------------------
	.section	.nv.info._Z42compute_coactivation_average_one_parameterPKfiiPKiPfi,"",@"SHT_CUDA_INFO"
	.sectionflags	@""
	.align	4


	//----- nvinfo : EIATTR_CUDA_API_VERSION
	.align		4
        /*0000*/ 	.byte	0x04, 0x37
        /*0002*/ 	.short	(.L_35 - .L_34)
.L_34:
        /*0004*/ 	.word	0x00000082


	//----- nvinfo : EIATTR_KPARAM_INFO
	.align		4
.L_35:
        /*0008*/ 	.byte	0x04, 0x17
        /*000a*/ 	.short	(.L_37 - .L_36)
.L_36:
        /*000c*/ 	.word	0x00000000
        /*0010*/ 	.short	0x0005
        /*0012*/ 	.short	0x0020
        /*0014*/ 	.byte	0x00, 0xf0, 0x11, 0x00


	//----- nvinfo : EIATTR_KPARAM_INFO
	.align		4
.L_37:
        /*0018*/ 	.byte	0x04, 0x17
        /*001a*/ 	.short	(.L_39 - .L_38)
.L_38:
        /*001c*/ 	.word	0x00000000
        /*0020*/ 	.short	0x0004
        /*0022*/ 	.short	0x0018
        /*0024*/ 	.byte	0x00, 0xf5, 0x21, 0x00


	//----- nvinfo : EIATTR_KPARAM_INFO
	.align		4
.L_39:
        /*0028*/ 	.byte	0x04, 0x17
        /*002a*/ 	.short	(.L_41 - .L_40)
.L_40:
        /*002c*/ 	.word	0x00000000
        /*0030*/ 	.short	0x0003
        /*0032*/ 	.short	0x0010
        /*0034*/ 	.byte	0x00, 0xf5, 0x21, 0x00


	//----- nvinfo : EIATTR_KPARAM_INFO
	.align		4
.L_41:
        /*0038*/ 	.byte	0x04, 0x17
        /*003a*/ 	.short	(.L_43 - .L_42)
.L_42:
        /*003c*/ 	.word	0x00000000
        /*0040*/ 	.short	0x0002
        /*0042*/ 	.short	0x000c
        /*0044*/ 	.byte	0x00, 0xf0, 0x11, 0x00


	//----- nvinfo : EIATTR_KPARAM_INFO
	.align		4
.L_43:
        /*0048*/ 	.byte	0x04, 0x17
        /*004a*/ 	.short	(.L_45 - .L_44)
.L_44:
        /*004c*/ 	.word	0x00000000
        /*0050*/ 	.short	0x0001
        /*0052*/ 	.short	0x0008
        /*0054*/ 	.byte	0x00, 0xf0, 0x11, 0x00


	//----- nvinfo : EIATTR_KPARAM_INFO
	.align		4
.L_45:
        /*0058*/ 	.byte	0x04, 0x17
        /*005a*/ 	.short	(.L_47 - .L_46)
.L_46:
        /*005c*/ 	.word	0x00000000
        /*0060*/ 	.short	0x0000
        /*0062*/ 	.short	0x0000
        /*0064*/ 	.byte	0x00, 0xf5, 0x21, 0x00


	//----- nvinfo : EIATTR_SPARSE_MMA_MASK
	.align		4
.L_47:
        /*0068*/ 	.byte	0x03, 0x50
        /*006a*/ 	.short	0x0000


	//----- nvinfo : EIATTR_MAXREG_COUNT
	.align		4
        /*006c*/ 	.byte	0x03, 0x1b
        /*006e*/ 	.short	0x00ff


	//----- nvinfo : EIATTR_MERCURY_ISA_VERSION
	.align		4
        /*0070*/ 	.byte	0x03, 0x5f
        /*0072*/ 	.short	0x0101


	//----- nvinfo : EIATTR_VRC_CTA_INIT_COUNT
	.align		4
        /*0074*/ 	.byte	0x02, 0x4a
	.zero		1
	.zero		1


	//----- nvinfo : EIATTR_EXIT_INSTR_OFFSETS
	.align		4
        /*0078*/ 	.byte	0x04, 0x1c
        /*007a*/ 	.short	(.L_49 - .L_48)


	//   ....[0]....
.L_48:
        /*007c*/ 	.word	0x00000060


	//   ....[1]....
        /*0080*/ 	.word	0x000000b0


	//   ....[2]....
        /*0084*/ 	.word	0x000006b0


	//   ....[3]....
        /*0088*/ 	.word	0x00000a20


	//----- nvinfo : EIATTR_CRS_STACK_SIZE
	.align		4
.L_49:
        /*008c*/ 	.byte	0x04, 0x1e
        /*008e*/ 	.short	(.L_51 - .L_50)
.L_50:
        /*0090*/ 	.word	0x00000000


	//----- nvinfo : EIATTR_CBANK_PARAM_SIZE
	.align		4
.L_51:
        /*0094*/ 	.byte	0x03, 0x19
        /*0096*/ 	.short	0x0024


	//----- nvinfo : EIATTR_PARAM_CBANK
	.align		4
        /*0098*/ 	.byte	0x04, 0x0a
        /*009a*/ 	.short	(.L_53 - .L_52)
	.align		4
.L_52:
        /*009c*/ 	.word	index@(.nv.constant0._Z42compute_coactivation_average_one_parameterPKfiiPKiPfi)
        /*00a0*/ 	.short	0x0380
        /*00a2*/ 	.short	0x0024


	//----- nvinfo : EIATTR_SW_WAR
	.align		4
.L_53:
        /*00a4*/ 	.byte	0x04, 0x36
        /*00a6*/ 	.short	(.L_55 - .L_54)
.L_54:
        /*00a8*/ 	.word	0x00000008
.L_55:


//--------------------- .nv.info._Z6ModifyPh      --------------------------
	.section	.nv.info._Z6ModifyPh,"",@"SHT_CUDA_INFO"
	.sectionflags	@""
	.align	4


	//----- nvinfo : EIATTR_CUDA_API_VERSION
	.align		4
        /*0000*/ 	.byte	0x04, 0x37
        /*0002*/ 	.short	(.L_57 - .L_56)
.L_56:
        /*0004*/ 	.word	0x00000082


	//----- nvinfo : EIATTR_KPARAM_INFO
	.align		4
.L_57:
        /*0008*/ 	.byte	0x04, 0x17
        /*000a*/ 	.short	(.L_59 - .L_58)
.L_58:
        /*000c*/ 	.word	0x00000000
        /*0010*/ 	.short	0x0000
        /*0012*/ 	.short	0x0000
        /*0014*/ 	.byte	0x00, 0xf5, 0x21, 0x00


	//----- nvinfo : EIATTR_SPARSE_MMA_MASK
	.align		4
.L_59:
        /*0018*/ 	.byte	0x03, 0x50
        /*001a*/ 	.short	0x0000


	//----- nvinfo : EIATTR_MAXREG_COUNT
	.align		4
        /*001c*/ 	.byte	0x03, 0x1b
        /*001e*/ 	.short	0x00ff


	//----- nvinfo : EIATTR_MERCURY_ISA_VERSION
	.align		4
        /*0020*/ 	.byte	0x03, 0x5f
        /*0022*/ 	.short	0x0101


	//----- nvinfo : EIATTR_VRC_CTA_INIT_COUNT
	.align		4
        /*0024*/ 	.byte	0x02, 0x4a
	.zero		1
	.zero		1


	//----- nvinfo : EIATTR_EXIT_INSTR_OFFSETS
	.align		4
        /*0028*/ 	.byte	0x04, 0x1c
        /*002a*/ 	.short	(.L_61 - .L_60)


	//   ....[0]....
.L_60:
        /*002c*/ 	.word	0x00000840


	//----- nvinfo : EIATTR_CRS_STACK_SIZE
	.align		4
.L_61:
        /*0030*/ 	.byte	0x04, 0x1e
        /*0032*/ 	.short	(.L_63 - .L_62)
.L_62:
        /*0034*/ 	.word	0x00000000


	//----- nvinfo : EIATTR_CBANK_PARAM_SIZE
	.align		4
.L_63:
        /*0038*/ 	.byte	0x03, 0x19
        /*003a*/ 	.short	0x0008


	//----- nvinfo : EIATTR_PARAM_CBANK
	.align		4
        /*003c*/ 	.byte	0x04, 0x0a
        /*003e*/ 	.short	(.L_65 - .L_64)
	.align		4
.L_64:
        /*0040*/ 	.word	index@(.nv.constant0._Z6ModifyPh)
        /*0044*/ 	.short	0x0380
        /*0046*/ 	.short	0x0008


	//----- nvinfo : EIATTR_SW_WAR
	.align		4
.L_65:
        /*0048*/ 	.byte	0x04, 0x36
        /*004a*/ 	.short	(.L_67 - .L_66)
.L_66:
        /*004c*/ 	.word	0x00000008
.L_67:


//--------------------- .nv.info._Z7AddLongPKiS0_Pii --------------------------
	.section	.nv.info._Z7AddLongPKiS0_Pii,"",@"SHT_CUDA_INFO"
	.sectionflags	@""
	.align	4


	//----- nvinfo : EIATTR_CUDA_API_VERSION
	.align		4
        /*0000*/ 	.byte	0x04, 0x37
        /*0002*/ 	.short	(.L_69 - .L_68)
.L_68:
        /*0004*/ 	.word	0x00000082


	//----- nvinfo : EIATTR_KPARAM_INFO
	.align		4
.L_69:
        /*0008*/ 	.byte	0x04, 0x17
        /*000a*/ 	.short	(.L_71 - .L_70)
.L_70:
        /*000c*/ 	.word	0x00000000
        /*0010*/ 	.short	0x0003
        /*0012*/ 	.short	0x0018
        /*0014*/ 	.byte	0x00, 0xf0, 0x11, 0x00


	//----- nvinfo : EIATTR_KPARAM_INFO
	.align		4
.L_71:
        /*0018*/ 	.byte	0x04, 0x17
        /*001a*/ 	.short	(.L_73 - .L_72)
.L_72:
        /*001c*/ 	.word	0x00000000
        /*0020*/ 	.short	0x0002
        /*0022*/ 	.short	0x0010
        /*0024*/ 	.byte	0x00, 0xf5, 0x21, 0x00


	//----- nvinfo : EIATTR_KPARAM_INFO
	.align		4
.L_73:
        /*0028*/ 	.byte	0x04, 0x17
        /*002a*/ 	.short	(.L_75 - .L_74)
.L_74:
        /*002c*/ 	.word	0x00000000
        /*0030*/ 	.short	0x0001
        /*0032*/ 	.short	0x0008
        /*0034*/ 	.byte	0x00, 0xf5, 0x21, 0x00


	//----- nvinfo : EIATTR_KPARAM_INFO
	.align		4
.L_75:
        /*0038*/ 	.byte	0x04, 0x17
        /*003a*/ 	.short	(.L_77 - .L_76)
.L_76:
        /*003c*/ 	.word	0x00000000
        /*0040*/ 	.short	0x0000
        /*0042*/ 	.short	0x0000
        /*0044*/ 	.byte	0x00, 0xf5, 0x21, 0x00


	//----- nvinfo : EIATTR_SPARSE_MMA_MASK
	.align		4
.L_77:
        /*0048*/ 	.byte	0x03, 0x50
        /*004a*/ 	.short	0x0000


	//----- nvinfo : EIATTR_MAXREG_COUNT
	.align		4
        /*004c*/ 	.byte	0x03, 0x1b
        /*004e*/ 	.short	0x00ff


	//----- nvinfo : EIATTR_MERCURY_ISA_VERSION
	.align		4
        /*0050*/ 	.byte	0x03, 0x5f
        /*0052*/ 	.short	0x0101


	//----- nvinfo : EIATTR_VRC_CTA_INIT_COUNT
	.align		4
        /*0054*/ 	.byte	0x02, 0x4a
	.zero		1
	.zero		1


	//----- nvinfo : EIATTR_EXIT_INSTR_OFFSETS
	.align		4
        /*0058*/ 	.byte	0x04, 0x1c
        /*005a*/ 	.short	(.L_79 - .L_78)


	//   ....[0]....
.L_78:
        /*005c*/ 	.word	0x00000070


	//   ....[1]....
        /*0060*/ 	.word	0x00000130


	//----- nvinfo : EIATTR_CBANK_PARAM_SIZE
	.align		4
.L_79:
        /*0064*/ 	.byte	0x03, 0x19
        /*0066*/ 	.short	0x001c


	//----- nvinfo : EIATTR_PARAM_CBANK
	.align		4
        /*0068*/ 	.byte	0x04, 0x0a
        /*006a*/ 	.short	(.L_81 - .L_80)
	.align		4
.L_80:
        /*006c*/ 	.word	index@(.nv.constant0._Z7AddLongPKiS0_Pii)
        /*0070*/ 	.short	0x0380
        /*0072*/ 	.short	0x001c


	//----- nvinfo : EIATTR_SW_WAR
	.align		4
.L_81:
        /*0074*/ 	.byte	0x04, 0x36
        /*0076*/ 	.short	(.L_83 - .L_82)
.L_82:
        /*0078*/ 	.word	0x00000008
.L_83:


//--------------------- .nv.info._Z6kernelPKiS0_Pii --------------------------
	.section	.nv.info._Z6kernelPKiS0_Pii,"",@"SHT_CUDA_INFO"
	.sectionflags	@""
	.align	4


	//----- nvinfo : EIATTR_CUDA_API_VERSION
	.align		4
        /*0000*/ 	.byte	0x04, 0x37
        /*0002*/ 	.short	(.L_85 - .L_84)
.L_84:
        /*0004*/ 	.word	0x00000082


	//----- nvinfo : EIATTR_KPARAM_INFO
	.align		4
.L_85:
        /*0008*/ 	.byte	0x04, 0x17
        /*000a*/ 	.short	(.L_87 - .L_86)
.L_86:
        /*000c*/ 	.word	0x00000000
        /*0010*/ 	.short	0x0003
        /*0012*/ 	.short	0x0018
        /*0014*/ 	.byte	0x00, 0xf0, 0x11, 0x00


	//----- nvinfo : EIATTR_KPARAM_INFO
	.align		4
.L_87:
        /*0018*/ 	.byte	0x04, 0x17
        /*001a*/ 	.short	(.L_89 - .L_88)
.L_88:
        /*001c*/ 	.word	0x00000000
        /*0020*/ 	.short	0x0002
        /*0022*/ 	.short	0x0010
        /*0024*/ 	.byte	0x00, 0xf5, 0x21, 0x00


	//----- nvinfo : EIATTR_KPARAM_INFO
	.align		4
.L_89:
        /*0028*/ 	.byte	0x04, 0x17
        /*002a*/ 	.short	(.L_91 - .L_90)
.L_90:
        /*002c*/ 	.word	0x00000000
        /*0030*/ 	.short	0x0001
        /*0032*/ 	.short	0x0008
        /*0034*/ 	.byte	0x00, 0xf5, 0x21, 0x00


	//----- nvinfo : EIATTR_KPARAM_INFO
	.align		4
.L_91:
        /*0038*/ 	.byte	0x04, 0x17
        /*003a*/ 	.short	(.L_93 - .L_92)
.L_92:
        /*003c*/ 	.word	0x00000000
        /*0040*/ 	.short	0x0000
        /*0042*/ 	.short	0x0000
        /*0044*/ 	.byte	0x00, 0xf5, 0x21, 0x00


	//----- nvinfo : EIATTR_SPARSE_MMA_MASK
	.align		4
.L_93:
        /*0048*/ 	.byte	0x03, 0x50
        /*004a*/ 	.short	0x0000


	//----- nvinfo : EIATTR_MAXREG_COUNT
	.align		4
        /*004c*/ 	.byte	0x03, 0x1b
        /*004e*/ 	.short	0x00ff


	//----- nvinfo : EIATTR_MERCURY_ISA_VERSION
	.align		4
        /*0050*/ 	.byte	0x03, 0x5f
        /*0052*/ 	.short	0x0101


	//----- nvinfo : EIATTR_VRC_CTA_INIT_COUNT
	.align		4
        /*0054*/ 	.byte	0x02, 0x4a
	.zero		1
	.zero		1


	//----- nvinfo : EIATTR_EXIT_INSTR_OFFSETS
	.align		4
        /*0058*/ 	.byte	0x04, 0x1c
        /*005a*/ 	.short	(.L_95 - .L_94)


	//   ....[0]....
.L_94:
        /*005c*/ 	.word	0x00000040


	//   ....[1]....
        /*0060*/ 	.word	0x00000100


	//----- nvinfo : EIATTR_CBANK_PARAM_SIZE
	.align		4
.L_95:
        /*0064*/ 	.byte	0x03, 0x19
        /*0066*/ 	.short	0x001c


	//----- nvinfo : EIATTR_PARAM_CBANK
	.align		4
        /*0068*/ 	.byte	0x04, 0x0a
        /*006a*/ 	.short	(.L_97 - .L_96)
	.align		4
.L_96:
        /*006c*/ 	.word	index@(.nv.constant0._Z6kernelPKiS0_Pii)
        /*0070*/ 	.short	0x0380
        /*0072*/ 	.short	0x001c


	//----- nvinfo : EIATTR_SW_WAR
	.align		4
.L_97:
        /*0074*/ 	.byte	0x04, 0x36
        /*0076*/ 	.short	(.L_99 - .L_98)
.L_98:
        /*0078*/ 	.word	0x00000008
.L_99:


//--------------------- .nv.info._Z8mykernelPiS_  --------------------------
	.section	.nv.info._Z8mykernelPiS_,"",@"SHT_CUDA_INFO"
	.sectionflags	@""
	.align	4


	//----- nvinfo : EIATTR_CUDA_API_VERSION
	.align		4
        /*0000*/ 	.byte	0x04, 0x37
        /*0002*/ 	.short	(.L_101 - .L_100)
.L_100:
        /*0004*/ 	.word	0x00000082


	//----- nvinfo : EIATTR_KPARAM_INFO
	.align		4
.L_101:
        /*0008*/ 	.byte	0x04, 0x17
        /*000a*/ 	.short	(.L_103 - .L_102)
.L_102:
        /*000c*/ 	.word	0x00000000
        /*0010*/ 	.short	0x0001
        /*0012*/ 	.short	0x0008
        /*0014*/ 	.byte	0x00, 0xf5, 0x21, 0x00


	//----- nvinfo : EIATTR_KPARAM_INFO
	.align		4
.L_103:
        /*0018*/ 	.byte	0x04, 0x17
        /*001a*/ 	.short	(.L_105 - .L_104)
.L_104:
        /*001c*/ 	.word	0x00000000
        /*0020*/ 	.short	0x0000
        /*0022*/ 	.short	0x0000
        /*0024*/ 	.byte	0x00, 0xf5, 0x21, 0x00


	//----- nvinfo : EIATTR_SPARSE_MMA_MASK
	.align		4
.L_105:
        /*0028*/ 	.byte	0x03, 0x50
        /*002a*/ 	.short	0x0000


	//----- nvinfo : EIATTR_MAXREG_COUNT
	.align		4
        /*002c*/ 	.byte	0x03, 0x1b
        /*002e*/ 	.short	0x00ff


	//----- nvinfo : EIATTR_MERCURY_ISA_VERSION
	.align		4
        /*0030*/ 	.byte	0x03, 0x5f
        /*0032*/ 	.short	0x0101


	//----- nvinfo : EIATTR_VRC_CTA_INIT_COUNT
	.align		4
        /*0034*/ 	.byte	0x02, 0x4a
	.zero		1
	.zero		1


	//----- nvinfo : EIATTR_EXIT_INSTR_OFFSETS
	.align		4
        /*0038*/ 	.byte	0x04, 0x1c
        /*003a*/ 	.short	(.L_107 - .L_106)


	//   ....[0]....
.L_106:
        /*003c*/ 	.word	0x00000080


	//----- nvinfo : EIATTR_CBANK_PARAM_SIZE
	.align		4
.L_107:
        /*0040*/ 	.byte	0x03, 0x19
        /*0042*/ 	.short	0x0010


	//----- nvinfo : EIATTR_PARAM_CBANK
	.align		4
        /*0044*/ 	.byte	0x04, 0x0a
        /*0046*/ 	.short	(.L_109 - .L_108)
	.align		4
.L_108:
        /*0048*/ 	.word	index@(.nv.constant0._Z8mykernelPiS_)
        /*004c*/ 	.short	0x0380
        /*004e*/ 	.short	0x0010


	//----- nvinfo : EIATTR_SW_WAR
	.align		4
.L_109:
        /*0050*/ 	.byte	0x04, 0x36
        /*0052*/ 	.short	(.L_111 - .L_110)
.L_110:
        /*0054*/ 	.word	0x00000008
.L_111:


//--------------------- .nv.callgraph             --------------------------
	.section	.nv.callgraph,"",@"SHT_CUDA_CALLGRAPH"
	.align	4
	.sectionentsize	8
	.align		4
        /*0000*/ 	.word	0x00000000
	.align		4
        /*0004*/ 	.word	0xffffffff
	.align		4
        /*0008*/ 	.word	0x00000000
	.align		4
        /*000c*/ 	.word	0xfffffffe
	.align		4
        /*0010*/ 	.word	0x00000000
	.align		4
        /*0014*/ 	.word	0xfffffffd
	.align		4
        /*0018*/ 	.word	0x00000000
	.align		4
        /*001c*/ 	.word	0xfffffffc


//--------------------- .text._Z42compute_coactivation_average_one_parameterPKfiiPKiPfi --------------------------
	.section	.text._Z42compute_coactivation_average_one_parameterPKfiiPKiPfi,"ax",@progbits
	.align	128
        .global         _Z42compute_coactivation_average_one_parameterPKfiiPKiPfi
        .type           _Z42compute_coactivation_average_one_parameterPKfiiPKiPfi,@function
        .size           _Z42compute_coactivation_average_one_parameterPKfiiPKiPfi,(.L_x_45 - _Z42compute_coactivation_average_one_parameterPKfiiPKiPfi)
        .other          _Z42compute_coactivation_average_one_parameterPKfiiPKiPfi,@"STO_CUDA_ENTRY STV_DEFAULT"
_Z42compute_coactivation_average_one_parameterPKfiiPKiPfi:
.text._Z42compute_coactivation_average_one_parameterPKfiiPKiPfi:
[----:B------:R-:W-:Y:S01]  /*0000*/  LDC R1, c[0x0][0x37c] ;  /* 0x0000df00ff017b82 */ /* 0x000fe20000000800 */
[----:B------:R-:W0:Y:S07]  /*0010*/  S2R R9, SR_TID.X ;  /* 0x0000000000097919 */ /* 0x000e2e0000002100 */
[----:B------:R-:W0:Y:S08]  /*0020*/  S2UR UR4, SR_CTAID.X ;  /* 0x00000000000479c3 */ /* 0x000e300000002500 */
[----:B------:R-:W0:Y:S02]  /*0030*/  LDC R8, c[0x0][0x360] ;  /* 0x0000d800ff087b82 */ /* 0x000e240000000800 */
[----:B0-----:R-:W-:-:S05]  /*0040*/  IMAD R9, R8, UR4, R9 ;  /* 0x0000000408097c24 */ /* 0x001fca000f8e0209 */
[----:B------:R-:W-:-:S13]  /*0050*/  ISETP.GT.AND P0, PT, R9, 0x1f3f, PT ;  /* 0x00001f3f0900780c */ /* 0x000fda0003f04270 */
[----:B------:R-:W-:Y:S05]  /*0060*/  @P0 EXIT ;  /* 0x000000000000094d */ /* 0x000fea0003800000 */
[----:B------:R-:W0:Y:S01]  /*0070*/  LDC R0, c[0x0][0x3a0] ;  /* 0x0000e800ff007b82 */ /* 0x000e220000000800 */
[----:B------:R-:W1:Y:S02]  /*0080*/  LDCU UR4, c[0x0][0x370] ;  /* 0x00006e00ff0477ac */ /* 0x000e640008000800 */
[----:B-1----:R-:W-:Y:S01]  /*0090*/  IMAD R8, R8, UR4, RZ ;  /* 0x0000000408087c24 */ /* 0x002fe2000f8e02ff */
[----:B0-----:R-:W-:-:S13]  /*00a0*/  ISETP.GE.AND P0, PT, R0, 0x1, PT ;  /* 0x000000010000780c */ /* 0x001fda0003f06270 */
[----:B------:R-:W-:Y:S05]  /*00b0*/  @!P0 EXIT ;  /* 0x000000000000894d */ /* 0x000fea0003800000 */
[----:B------:R-:W0:Y:S01]  /*00c0*/  LDCU UR6, c[0x0][0x388] ;  /* 0x00007100ff0677ac */ /* 0x000e220008000800 */
[----:B------:R-:W1:Y:S01]  /*00d0*/  LDCU.64 UR4, c[0x0][0x358] ;  /* 0x00006b00ff0477ac */ /* 0x000e620008000a00 */
[----:B0-----:R-:W-:-:S09]  /*00e0*/  UISETP.GE.AND UP0, UPT, UR6, 0x1, UPT ;  /* 0x000000010600788c */ /* 0x001fd2000bf06270 */
[----:B-1----:R-:W-:Y:S05]  /*00f0*/  BRA.U !UP0, `(.L_x_0) ;  /* 0x0000000508707547 */ /* 0x002fea000b800000 */
.L_x_11:
[--C-:B------:R-:W-:Y:S02]  /*0100*/  IMAD.MOV.U32 R10, RZ, RZ, R9.reuse ;  /* 0x000000ffff0a7224 */ /* 0x100fe400078e0009 */
[----:B------:R-:W-:Y:S02]  /*0110*/  IMAD.IADD R9, R8, 0x1, R9 ;  /* 0x0000000108097824 */ /* 0x000fe400078e0209 */
[----:B------:R-:W-:-:S03]  /*0120*/  IMAD.MOV.U32 R11, RZ, RZ, RZ ;  /* 0x000000ffff0b7224 */ /* 0x000fc600078e00ff */
[----:B0-----:R-:W-:-:S13]  /*0130*/  ISETP.GE.AND P2, PT, R9, 0x1f40, PT ;  /* 0x00001f400900780c */ /* 0x001fda0003f46270 */
.L_x_10:
[----:B0-----:R-:W0:Y:S01]  /*0140*/  LDC.64 R2, c[0x0][0x390] ;  /* 0x0000e400ff027b82 */ /* 0x001e220000000a00 */
[----:B------:R-:W-:Y:S02]  /*0150*/  IMAD R12, R11, 0x64, RZ ;  /* 0x000000640b0c7824 */ /* 0x000fe400078e02ff */
[----:B------:R-:W-:Y:S02]  /*0160*/  IMAD.MOV.U32 R13, RZ, RZ, RZ ;  /* 0x000000ffff0d7224 */ /* 0x000fe400078e00ff */
[----:B------:R-:W-:Y:S02]  /*0170*/  IMAD.MOV.U32 R15, RZ, RZ, RZ ;  /* 0x000000ffff0f7224 */ /* 0x000fe400078e00ff */
[----:B------:R-:W-:Y:S02]  /*0180*/  IMAD.MOV.U32 R0, RZ, RZ, RZ ;  /* 0x000000ffff007224 */ /* 0x000fe400078e00ff */
[----:B0-----:R-:W-:-:S07]  /*0190*/  IMAD.WIDE.U32 R2, R12, 0x4, R2 ;  /* 0x000000040c027825 */ /* 0x001fce00078e0002 */
.L_x_7:
[----:B0-----:R-:W0:Y:S01]  /*01a0*/  LDCU UR6, c[0x0][0x38c] ;  /* 0x00007180ff0677ac */ /* 0x001e220008000800 */
[----:B------:R-:W-:-:S05]  /*01b0*/  VIADD R14, R15, 0x1 ;  /* 0x000000010f0e7836 */ /* 0x000fca0000000000 */
[----:B0-----:R-:W-:-:S13]  /*01c0*/  ISETP.GE.AND P0, PT, R14, UR6, PT ;  /* 0x000000060e007c0c */ /* 0x001fda000bf06270 */
[----:B------:R-:W-:Y:S05]  /*01d0*/  @P0 BRA `(.L_x_1) ;  /* 0x0000000000c40947 */ /* 0x000fea0003800000 */
[----:B------:R-:W-:Y:S01]  /*01e0*/  IMAD R16, R10, UR6, R15 ;  /* 0x000000060a107c24 */ /* 0x000fe2000f8e020f */
[----:B------:R-:W-:-:S07]  /*01f0*/  MOV R17, R14 ;  /* 0x0000000e00117202 */ /* 0x000fce0000000f00 */
.L_x_6:
[----:B------:R-:W-:Y:S02]  /*0200*/  IMAD.MOV.U32 R6, RZ, RZ, RZ ;  /* 0x000000ffff067224 */ /* 0x000fe400078e00ff */
[----:B0-----:R-:W-:Y:S02]  /*0210*/  IMAD.MOV.U32 R4, RZ, RZ, R2 ;  /* 0x000000ffff047224 */ /* 0x001fe400078e0002 */
[----:B------:R-:W-:-:S07]  /*0220*/  IMAD.MOV.U32 R5, RZ, RZ, R3 ;  /* 0x000000ffff057224 */ /* 0x000fce00078e0003 */
.L_x_2:
[----:B------:R0:W2:Y:S01]  /*0230*/  LDG.E R18, desc[UR4][R4.64] ;  /* 0x0000000404127981 */ /* 0x0000a2000c1e1900 */
[C---:B------:R-:W-:Y:S01]  /*0240*/  ISETP.GE.U32.AND P0, PT, R6.reuse, 0x63, PT ;  /* 0x000000630600780c */ /* 0x040fe20003f06070 */
[----:B------:R-:W-:Y:S01]  /*0250*/  VIADD R6, R6, 0x1 ;  /* 0x0000000106067836 */ /* 0x000fe20000000000 */
[----:B0-----:R-:W-:-:S05]  /*0260*/  IADD3 R4, P1, PT, R4, 0x4, RZ ;  /* 0x0000000404047810 */ /* 0x001fca0007f3e0ff */
[----:B------:R-:W-:Y:S01]  /*0270*/  IMAD.X R5, RZ, RZ, R5, P1 ;  /* 0x000000ffff057224 */ /* 0x000fe200008e0605 */
[----:B--2---:R-:W-:-:S13]  /*0280*/  ISETP.NE.AND P3, PT, R15, R18, PT ;  /* 0x000000120f00720c */ /* 0x004fda0003f65270 */
[----:B------:R-:W-:Y:S05]  /*0290*/  @!P0 BRA P3, `(.L_x_2) ;  /* 0xfffffffc00e48947 */ /* 0x000fea000183ffff */
[----:B------:R-:W0:Y:S02]  /*02a0*/  LDC.64 R6, c[0x0][0x390] ;  /* 0x0000e400ff067b82 */ /* 0x000e240000000a00 */
[----:B0-----:R-:W-:-:S05]  /*02b0*/  IMAD.WIDE.U32 R6, R12, 0x4, R6 ;  /* 0x000000040c067825 */ /* 0x001fca00078e0006 */
[----:B------:R-:W2:Y:S02]  /*02c0*/  LDG.E R4, desc[UR4][R6.64] ;  /* 0x0000000406047981 */ /* 0x000ea4000c1e1900 */
[----:B--2---:R-:W-:-:S13]  /*02d0*/  ISETP.NE.AND P0, PT, R17, R4, PT ;  /* 0x000000041100720c */ /* 0x004fda0003f05270 */
[----:B------:R-:W-:Y:S05]  /*02e0*/  @!P0 BRA `(.L_x_3) ;  /* 0x00000000004c8947 */ /* 0x000fea0003800000 */
[----:B------:R-:W0:Y:S01]  /*02f0*/  LDC.64 R4, c[0x0][0x390] ;  /* 0x0000e400ff047b82 */ /* 0x000e220000000a00 */
[----:B------:R-:W-:-:S07]  /*0300*/  IMAD.MOV.U32 R19, RZ, RZ, RZ ;  /* 0x000000ffff137224 */ /* 0x000fce00078e00ff */
.L_x_5:
[----:B------:R-:W2:Y:S02]  /*0310*/  LDG.E R20, desc[UR4][R6.64+0x4] ;  /* 0x0000040406147981 */ /* 0x000ea4000c1e1900 */
[----:B--2---:R-:W-:-:S13]  /*0320*/  ISETP.NE.AND P0, PT, R17, R20, PT ;  /* 0x000000141100720c */ /* 0x004fda0003f05270 */
[----:B------:R-:W-:Y:S05]  /*0330*/  @!P0 BRA `(.L_x_3) ;  /* 0x0000000000388947 */ /* 0x000fea0003800000 */
[----:B------:R-:W2:Y:S02]  /*0340*/  LDG.E R20, desc[UR4][R6.64+0x8] ;  /* 0x0000080406147981 */ /* 0x000ea4000c1e1900 */
[----:B--2---:R-:W-:-:S13]  /*0350*/  ISETP.NE.AND P0, PT, R17, R20, PT ;  /* 0x000000141100720c */ /* 0x004fda0003f05270 */
[----:B------:R-:W-:Y:S05]  /*0360*/  @!P0 BRA `(.L_x_3) ;  /* 0x00000000002c8947 */ /* 0x000fea0003800000 */
[----:B------:R-:W2:Y:S02]  /*0370*/  LDG.E R6, desc[UR4][R6.64+0xc] ;  /* 0x00000c0406067981 */ /* 0x000ea4000c1e1900 */
[----:B--2---:R-:W-:-:S13]  /*0380*/  ISETP.NE.AND P0, PT, R17, R6, PT ;  /* 0x000000061100720c */ /* 0x004fda0003f05270 */
[----:B------:R-:W-:Y:S05]  /*0390*/  @!P0 BRA `(.L_x_3) ;  /* 0x0000000000208947 */ /* 0x000fea0003800000 */
[----:B------:R-:W-:-:S04]  /*03a0*/  IADD3 R19, PT, PT, R19, 0x4, RZ ;  /* 0x0000000413137810 */ /* 0x000fc80007ffe0ff */
[----:B------:R-:W-:-:S13]  /*03b0*/  ISETP.NE.AND P0, PT, R19, 0x64, PT ;  /* 0x000000641300780c */ /* 0x000fda0003f05270 */
[----:B------:R-:W-:Y:S05]  /*03c0*/  @!P0 BRA `(.L_x_4) ;  /* 0x0000000000388947 */ /* 0x000fea0003800000 */
[----:B------:R-:W-:-:S04]  /*03d0*/  IMAD.IADD R7, R12, 0x1, R19 ;  /* 0x000000010c077824 */ /* 0x000fc800078e0213 */
[----:B0-----:R-:W-:-:S05]  /*03e0*/  IMAD.WIDE.U32 R6, R7, 0x4, R4 ;  /* 0x0000000407067825 */ /* 0x001fca00078e0004 */
[----:B------:R-:W2:Y:S02]  /*03f0*/  LDG.E R20, desc[UR4][R6.64] ;  /* 0x0000000406147981 */ /* 0x000ea4000c1e1900 */
[----:B--2---:R-:W-:-:S13]  /*0400*/  ISETP.NE.AND P0, PT, R17, R20, PT ;  /* 0x000000141100720c */ /* 0x004fda0003f05270 */
[----:B------:R-:W-:Y:S05]  /*0410*/  @P0 BRA `(.L_x_5) ;  /* 0xfffffffc00bc0947 */ /* 0x000fea000383ffff */
.L_x_3:
[----:B------:R-:W-:-:S13]  /*0420*/  ISETP.NE.AND P0, PT, R15, R18, PT ;  /* 0x000000120f00720c */ /* 0x000fda0003f05270 */
[----:B------:R-:W-:Y:S05]  /*0430*/  @P0 BRA `(.L_x_4) ;  /* 0x00000000001c0947 */ /* 0x000fea0003800000 */
[----:B0-----:R-:W0:Y:S01]  /*0440*/  LDC.64 R4, c[0x0][0x380] ;  /* 0x0000e000ff047b82 */ /* 0x001e220000000a00 */
[----:B------:R-:W1:Y:S02]  /*0450*/  LDCU UR6, c[0x0][0x388] ;  /* 0x00007100ff0677ac */ /* 0x000e640008000800 */
[----:B-1----:R-:W-:-:S04]  /*0460*/  IMAD R7, R16, UR6, R17 ;  /* 0x0000000610077c24 */ /* 0x002fc8000f8e0211 */
[----:B0-----:R-:W-:-:S06]  /*0470*/  IMAD.WIDE R4, R7, 0x4, R4 ;  /* 0x0000000407047825 */ /* 0x001fcc00078e0204 */
[----:B------:R-:W2:Y:S01]  /*0480*/  LDG.E R5, desc[UR4][R4.64] ;  /* 0x0000000404057981 */ /* 0x000ea2000c1e1900 */
[----:B------:R-:W-:Y:S01]  /*0490*/  FADD R13, R13, 1 ;  /* 0x3f8000000d0d7421 */ /* 0x000fe20000000000 */
[----:B--2---:R-:W-:-:S07]  /*04a0*/  FADD R0, R0, R5 ;  /* 0x0000000500007221 */ /* 0x004fce0000000000 */
.L_x_4:
[----:B------:R-:W1:Y:S01]  /*04b0*/  LDCU UR6, c[0x0][0x38c] ;  /* 0x00007180ff0677ac */ /* 0x000e620008000800 */
[----:B------:R-:W-:-:S05]  /*04c0*/  VIADD R17, R17, 0x1 ;  /* 0x0000000111117836 */ /* 0x000fca0000000000 */
[----:B-1----:R-:W-:-:S13]  /*04d0*/  ISETP.NE.AND P0, PT, R17, UR6, PT ;  /* 0x0000000611007c0c */ /* 0x002fda000bf05270 */
[----:B------:R-:W-:Y:S05]  /*04e0*/  @P0 BRA `(.L_x_6) ;  /* 0xfffffffc00440947 */ /* 0x000fea000383ffff */
.L_x_1:
[----:B------:R-:W1:Y:S01]  /*04f0*/  LDCU UR6, c[0x0][0x388] ;  /* 0x00007100ff0677ac */ /* 0x000e620008000800 */
[----:B------:R-:W-:Y:S01]  /*0500*/  IMAD.MOV.U32 R15, RZ, RZ, R14 ;  /* 0x000000ffff0f7224 */ /* 0x000fe200078e000e */
[----:B-1----:R-:W-:-:S13]  /*0510*/  ISETP.NE.AND P0, PT, R14, UR6, PT ;  /* 0x000000060e007c0c */ /* 0x002fda000bf05270 */
[----:B------:R-:W-:Y:S05]  /*0520*/  @P0 BRA `(.L_x_7) ;  /* 0xfffffffc001c0947 */ /* 0x000fea000383ffff */
[----:B------:R-:W1:Y:S01]  /*0530*/  MUFU.RCP R2, R13 ;  /* 0x0000000d00027308 */ /* 0x000e620000001000 */
[----:B------:R-:W-:Y:S01]  /*0540*/  BSSY.RECONVERGENT B0, `(.L_x_8) ;  /* 0x000000c000007945 */ /* 0x000fe20003800200 */
[----:B------:R-:W-:-:S06]  /*0550*/  FSETP.NEU.AND P3, PT, R13, RZ, PT ;  /* 0x000000ff0d00720b */ /* 0x000fcc0003f6d000 */
[----:B------:R-:W2:Y:S01]  /*0560*/  FCHK P0, R0, R13 ;  /* 0x0000000d00007302 */ /* 0x000ea20000000000 */
[----:B-1----:R-:W-:-:S04]  /*0570*/  FFMA R3, -R13, R2, 1 ;  /* 0x3f8000000d037423 */ /* 0x002fc80000000102 */
[----:B------:R-:W-:-:S04]  /*0580*/  FFMA R3, R2, R3, R2 ;  /* 0x0000000302037223 */ /* 0x000fc80000000002 */
[----:B------:R-:W-:-:S04]  /*0590*/  FFMA R2, R0, R3, RZ ;  /* 0x0000000300027223 */ /* 0x000fc800000000ff */
[----:B0-----:R-:W-:-:S04]  /*05a0*/  FFMA R4, -R13, R2, R0 ;  /* 0x000000020d047223 */ /* 0x001fc80000000100 */
[----:B------:R-:W-:Y:S01]  /*05b0*/  FFMA R5, R3, R4, R2 ;  /* 0x0000000403057223 */ /* 0x000fe20000000002 */
[----:B--2---:R-:W-:Y:S06]  /*05c0*/  @!P0 BRA `(.L_x_9) ;  /* 0x00000000000c8947 */ /* 0x004fec0003800000 */
[----:B------:R-:W-:-:S07]  /*05d0*/  MOV R4, 0x5f0 ;  /* 0x000005f000047802 */ /* 0x000fce0000000f00 */
[----:B------:R-:W-:Y:S05]  /*05e0*/  CALL.REL.NOINC `($__internal_0_$__cuda_sm3x_div_rn_noftz_f32_slowpath) ;  /* 0x0000000400107944 */ /* 0x000fea0003c00000 */
[----:B------:R-:W-:-:S07]  /*05f0*/  IMAD.MOV.U32 R5, RZ, RZ, R2 ;  /* 0x000000ffff057224 */ /* 0x000fce00078e0002 */
.L_x_9:
[----:B------:R-:W-:Y:S05]  /*0600*/  BSYNC.RECONVERGENT B0 ;  /* 0x0000000000007941 */ /* 0x000fea0003800200 */
.L_x_8:
[----:B------:R-:W0:Y:S01]  /*0610*/  LDC.64 R2, c[0x0][0x398] ;  /* 0x0000e600ff027b82 */ /* 0x000e220000000a00 */
[----:B------:R-:W1:Y:S01]  /*0620*/  LDCU UR6, c[0x0][0x3a0] ;  /* 0x00007400ff0677ac */ /* 0x000e620008000800 */
[----:B------:R-:W-:Y:S01]  /*0630*/  FSEL R5, R5, R0, P3 ;  /* 0x0000000005057208 */ /* 0x000fe20001800000 */
[----:B-1----:R-:W-:Y:S02]  /*0640*/  IMAD R7, R10, UR6, R11 ;  /* 0x000000060a077c24 */ /* 0x002fe4000f8e020b */
[----:B------:R-:W-:Y:S02]  /*0650*/  VIADD R11, R11, 0x1 ;  /* 0x000000010b0b7836 */ /* 0x000fe40000000000 */
[----:B0-----:R-:W-:-:S03]  /*0660*/  IMAD.WIDE R2, R7, 0x4, R2 ;  /* 0x0000000407027825 */ /* 0x001fc600078e0202 */
[----:B------:R-:W-:Y:S02]  /*0670*/  ISETP.NE.AND P0, PT, R11, UR6, PT ;  /* 0x000000060b007c0c */ /* 0x000fe4000bf05270 */
[----:B------:R0:W-:Y:S11]  /*0680*/  STG.E desc[UR4][R2.64], R5 ;  /* 0x0000000502007986 */ /* 0x0001f6000c101904 */
[----:B------:R-:W-:Y:S05]  /*0690*/  @P0 BRA `(.L_x_10) ;  /* 0xfffffff800a80947 */ /* 0x000fea000383ffff */
[----:B------:R-:W-:Y:S05]  /*06a0*/  @!P2 BRA `(.L_x_11) ;  /* 0xfffffff80094a947 */ /* 0x000fea000383ffff */
[----:B------:R-:W-:Y:S05]  /*06b0*/  EXIT ;  /* 0x000000000000794d */ /* 0x000fea0003800000 */
.L_x_0:
[C---:B------:R-:W-:Y:S02]  /*06c0*/  LOP3.LUT R12, R0.reuse, 0x7, RZ, 0xc0, !PT ;  /* 0x00000007000c7812 */ /* 0x040fe400078ec0ff */
[C---:B------:R-:W-:Y:S02]  /*06d0*/  LOP3.LUT R13, R0.reuse, 0x3, RZ, 0xc0, !PT ;  /* 0x00000003000d7812 */ /* 0x040fe400078ec0ff */
[----:B------:R-:W-:Y:S01]  /*06e0*/  LOP3.LUT R0, R0, 0x7ffffff8, RZ, 0xc0, !PT ;  /* 0x7ffffff800007812 */ /* 0x000fe200078ec0ff */
[----:B------:R-:W-:-:S05]  /*06f0*/  VIADD R2, R12, 0xffffffff ;  /* 0xffffffff0c027836 */ /* 0x000fca0000000000 */
[----:B------:R-:W-:-:S13]  /*0700*/  ISETP.GE.U32.AND P1, PT, R2, 0x3, PT ;  /* 0x000000030200780c */ /* 0x000fda0003f26070 */
.L_x_16:
[----:B0-----:R-:W0:Y:S01]  /*0710*/  LDC R10, c[0x0][0x3a0] ;  /* 0x0000e800ff0a7b82 */ /* 0x001e220000000800 */
[----:B------:R-:W-:Y:S01]  /*0720*/  MOV R11, R9 ;  /* 0x00000009000b7202 */ /* 0x000fe20000000f00 */
[----:B------:R-:W-:Y:S02]  /*0730*/  IMAD.IADD R9, R8, 0x1, R9 ;  /* 0x0000000108097824 */ /* 0x000fe400078e0209 */
[----:B--2---:R-:W-:-:S03]  /*0740*/  IMAD.MOV.U32 R4, RZ, RZ, RZ ;  /* 0x000000ffff047224 */ /* 0x004fc600078e00ff */
[----:B------:R-:W-:Y:S02]  /*0750*/  ISETP.GE.AND P0, PT, R9, 0x1f40, PT ;  /* 0x00001f400900780c */ /* 0x000fe40003f06270 */
[----:B0-----:R-:W-:-:S13]  /*0760*/  ISETP.GE.U32.AND P2, PT, R10, 0x8, PT ;  /* 0x000000080a00780c */ /* 0x001fda0003f46070 */
[----:B-1----:R-:W-:Y:S05]  /*0770*/  @!P2 BRA `(.L_x_12) ;  /* 0x000000000040a947 */ /* 0x002fea0003800000 */
[----:B------:R-:W0:Y:S01]  /*0780*/  LDC.64 R4, c[0x0][0x398] ;  /* 0x0000e600ff047b82 */ /* 0x000e220000000a00 */
[----:B------:R-:W-:-:S07]  /*0790*/  IMAD.MOV.U32 R7, RZ, RZ, RZ ;  /* 0x000000ffff077224 */ /* 0x000fce00078e00ff */
.L_x_13:
[----:B-1----:R-:W-:Y:S02]  /*07a0*/  IMAD R3, R11, R10, R7 ;  /* 0x0000000a0b037224 */ /* 0x002fe400078e0207 */
[----:B------:R-:W-:Y:S02]  /*07b0*/  VIADD R7, R7, 0x8 ;  /* 0x0000000807077836 */ /* 0x000fe40000000000 */
[----:B0-----:R-:W-:-:S03]  /*07c0*/  IMAD.WIDE R2, R3, 0x4, R4 ;  /* 0x0000000403027825 */ /* 0x001fc600078e0204 */
[----:B------:R-:W-:Y:S02]  /*07d0*/  ISETP.NE.AND P2, PT, R7, R0, PT ;  /* 0x000000000700720c */ /* 0x000fe40003f45270 */
[----:B------:R1:W-:Y:S04]  /*07e0*/  STG.E desc[UR4][R2.64], RZ ;  /* 0x000000ff02007986 */ /* 0x0003e8000c101904 */
[----:B------:R1:W-:Y:S04]  /*07f0*/  STG.E desc[UR4][R2.64+0x4], RZ ;  /* 0x000004ff02007986 */ /* 0x0003e8000c101904 */
[----:B------:R1:W-:Y:S04]  /*0800*/  STG.E desc[UR4][R2.64+0x8], RZ ;  /* 0x000008ff02007986 */ /* 0x0003e8000c101904 */
[----:B------:R1:W-:Y:S04]  /*0810*/  STG.E desc[UR4][R2.64+0xc], RZ ;  /* 0x00000cff02007986 */ /* 0x0003e8000c101904 */
[----:B------:R1:W-:Y:S04]  /*0820*/  STG.E desc[UR4][R2.64+0x10], RZ ;  /* 0x000010ff02007986 */ /* 0x0003e8000c101904 */
[----:B------:R1:W-:Y:S04]  /*0830*/  STG.E desc[UR4][R2.64+0x14], RZ ;  /* 0x000014ff02007986 */ /* 0x0003e8000c101904 */
[----:B------:R1:W-:Y:S04]  /*0840*/  STG.E desc[UR4][R2.64+0x18], RZ ;  /* 0x000018ff02007986 */ /* 0x0003e8000c101904 */
[----:B------:R1:W-:Y:S01]  /*0850*/  STG.E desc[UR4][R2.64+0x1c], RZ ;  /* 0x00001cff02007986 */ /* 0x0003e2000c101904 */
[----:B------:R-:W-:Y:S05]  /*0860*/  @P2 BRA `(.L_x_13) ;  /* 0xfffffffc00cc2947 */ /* 0x000fea000383ffff */
[----:B------:R-:W-:-:S07]  /*0870*/  IMAD.MOV.U32 R4, RZ, RZ, R0 ;  /* 0x000000ffff047224 */ /* 0x000fce00078e0000 */
.L_x_12:
[----:B------:R-:W-:-:S13]  /*0880*/  ISETP.NE.AND P2, PT, R12, RZ, PT ;  /* 0x000000ff0c00720c */ /* 0x000fda0003f45270 */
[----:B------:R-:W-:Y:S05]  /*0890*/  @!P2 BRA `(.L_x_14) ;  /* 0x00000000005ca947 */ /* 0x000fea0003800000 */
[----:B------:R-:W-:Y:S01]  /*08a0*/  ISETP.NE.AND P2, PT, R13, RZ, PT ;  /* 0x000000ff0d00720c */ /* 0x000fe20003f45270 */
[----:B------:R-:W-:-:S12]  /*08b0*/  @!P1 BRA `(.L_x_15) ;  /* 0x0000000000209947 */ /* 0x000fd80003800000 */
[----:B-1----:R-:W0:Y:S01]  /*08c0*/  LDC.64 R2, c[0x0][0x398] ;  /* 0x0000e600ff027b82 */ /* 0x002e220000000a00 */
[----:B------:R-:W-:Y:S02]  /*08d0*/  IMAD R5, R11, R10, R4 ;  /* 0x0000000a0b057224 */ /* 0x000fe400078e0204 */
[----:B------:R-:W-:Y:S02]  /*08e0*/  VIADD R4, R4, 0x4 ;  /* 0x0000000404047836 */ /* 0x000fe40000000000 */
[----:B0-----:R-:W-:-:S05]  /*08f0*/  IMAD.WIDE R2, R5, 0x4, R2 ;  /* 0x0000000405027825 */ /* 0x001fca00078e0202 */
[----:B------:R0:W-:Y:S04]  /*0900*/  STG.E desc[UR4][R2.64], RZ ;  /* 0x000000ff02007986 */ /* 0x0001e8000c101904 */
[----:B------:R0:W-:Y:S04]  /*0910*/  STG.E desc[UR4][R2.64+0x4], RZ ;  /* 0x000004ff02007986 */ /* 0x0001e8000c101904 */
[----:B------:R0:W-:Y:S04]  /*0920*/  STG.E desc[UR4][R2.64+0x8], RZ ;  /* 0x000008ff02007986 */ /* 0x0001e8000c101904 */
[----:B------:R0:W-:Y:S02]  /*0930*/  STG.E desc[UR4][R2.64+0xc], RZ ;  /* 0x00000cff02007986 */ /* 0x0001e4000c101904 */
.L_x_15:
[----:B------:R-:W-:Y:S05]  /*0940*/  @!P2 BRA `(.L_x_14) ;  /* 0x000000000030a947 */ /* 0x000fea0003800000 */
[----:B------:R-:W-:Y:S02]  /*0950*/  ISETP.NE.AND P2, PT, R13, 0x1, PT ;  /* 0x000000010d00780c */ /* 0x000fe40003f45270 */
[----:B------:R-:W-:-:S11]  /*0960*/  LOP3.LUT P3, RZ, R10, 0x1, RZ, 0xc0, !PT ;  /* 0x000000010aff7812 */ /* 0x000fd6000786c0ff */
[----:B01----:R-:W0:Y:S01]  /*0970*/  @P2 LDC.64 R2, c[0x0][0x398] ;  /* 0x0000e600ff022b82 */ /* 0x003e220000000a00 */
[----:B------:R-:W-:Y:S01]  /*0980*/  @P2 IMAD R5, R11, R10, R4 ;  /* 0x0000000a0b052224 */ /* 0x000fe200078e0204 */
[----:B------:R-:W-:-:S05]  /*0990*/  @P2 IADD3 R4, PT, PT, R4, 0x2, RZ ;  /* 0x0000000204042810 */ /* 0x000fca0007ffe0ff */
[----:B------:R-:W-:Y:S01]  /*09a0*/  @P3 IMAD R11, R11, R10, R4 ;  /* 0x0000000a0b0b3224 */ /* 0x000fe200078e0204 */
[----:B------:R-:W1:Y:S01]  /*09b0*/  @P3 LDC.64 R6, c[0x0][0x398] ;  /* 0x0000e600ff063b82 */ /* 0x000e620000000a00 */
[----:B0-----:R-:W-:-:S05]  /*09c0*/  @P2 IMAD.WIDE R4, R5, 0x4, R2 ;  /* 0x0000000405042825 */ /* 0x001fca00078e0202 */
[----:B------:R2:W-:Y:S01]  /*09d0*/  @P2 STG.E desc[UR4][R4.64], RZ ;  /* 0x000000ff04002986 */ /* 0x0005e2000c101904 */
[----:B-1----:R-:W-:-:S03]  /*09e0*/  @P3 IMAD.WIDE R2, R11, 0x4, R6 ;  /* 0x000000040b023825 */ /* 0x002fc600078e0206 */
[----:B------:R2:W-:Y:S04]  /*09f0*/  @P2 STG.E desc[UR4][R4.64+0x4], RZ ;  /* 0x000004ff04002986 */ /* 0x0005e8000c101904 */
[----:B------:R2:W-:Y:S02]  /*0a00*/  @P3 STG.E desc[UR4][R2.64], RZ ;  /* 0x000000ff02003986 */ /* 0x0005e4000c101904 */
.L_x_14:
[----:B------:R-:W-:Y:S05]  /*0a10*/  @!P0 BRA `(.L_x_16) ;  /* 0xfffffffc003c8947 */ /* 0x000fea000383ffff */
[----:B------:R-:W-:Y:S05]  /*0a20*/  EXIT ;  /* 0x000000000000794d */ /* 0x000fea0003800000 */
        .weak           $__internal_0_$__cuda_sm3x_div_rn_noftz_f32_slowpath
        .type           $__internal_0_$__cuda_sm3x_div_rn_noftz_f32_slowpath,@function
        .size           $__internal_0_$__cuda_sm3x_div_rn_noftz_f32_slowpath,(.L_x_45 - $__internal_0_$__cuda_sm3x_div_rn_noftz_f32_slowpath)
$__internal_0_$__cuda_sm3x_div_rn_noftz_f32_slowpath:
[----:B------:R-:W-:Y:S01]  /*0a30*/  SHF.R.U32.HI R6, RZ, 0x17, R13 ;  /* 0x00000017ff067819 */ /* 0x000fe2000001160d */
[----:B------:R-:W-:Y:S01]  /*0a40*/  BSSY.RECONVERGENT B1, `(.L_x_17) ;  /* 0x0000064000017945 */ /* 0x000fe20003800200 */
[--C-:B------:R-:W-:Y:S02]  /*0a50*/  SHF.R.U32.HI R2, RZ, 0x17, R0.reuse ;  /* 0x00000017ff027819 */ /* 0x100fe40000011600 */
[----:B------:R-:W-:Y:S02]  /*0a60*/  LOP3.LUT R6, R6, 0xff, RZ, 0xc0, !PT ;  /* 0x000000ff06067812 */ /* 0x000fe400078ec0ff */
[----:B------:R-:W-:Y:S01]  /*0a70*/  LOP3.LUT R14, R2, 0xff, RZ, 0xc0, !PT ;  /* 0x000000ff020e7812 */ /* 0x000fe200078ec0ff */
[----:B------:R-:W-:Y:S02]  /*0a80*/  IMAD.MOV.U32 R2, RZ, RZ, R0 ;  /* 0x000000ffff027224 */ /* 0x000fe400078e0000 */
[----:B------:R-:W-:Y:S02]  /*0a90*/  VIADD R12, R6, 0xffffffff ;  /* 0xffffffff060c7836 */ /* 0x000fe40000000000 */
[----:B------:R-:W-:-:S03]  /*0aa0*/  VIADD R7, R14, 0xffffffff ;  /* 0xffffffff0e077836 */ /* 0x000fc60000000000 */
[----:B------:R-:W-:-:S04]  /*0ab0*/  ISETP.GT.U32.AND P0, PT, R12, 0xfd, PT ;  /* 0x000000fd0c00780c */ /* 0x000fc80003f04070 */
[----:B------:R-:W-:-:S13]  /*0ac0*/  ISETP.GT.U32.OR P0, PT, R7, 0xfd, P0 ;  /* 0x000000fd0700780c */ /* 0x000fda0000704470 */
[----:B------:R-:W-:Y:S01]  /*0ad0*/  @!P0 IMAD.MOV.U32 R5, RZ, RZ, RZ ;  /* 0x000000ffff058224 */ /* 0x000fe200078e00ff */
[----:B------:R-:W-:Y:S06]  /*0ae0*/  @!P0 BRA `(.L_x_18) ;  /* 0x0000000000608947 */ /* 0x000fec0003800000 */
[----:B------:R-:W-:Y:S01]  /*0af0*/  FSETP.GTU.FTZ.AND P0, PT, |R0|, +INF , PT ;  /* 0x7f8000000000780b */ /* 0x000fe20003f1c200 */
[----:B------:R-:W-:Y:S01]  /*0b00*/  IMAD.MOV.U32 R3, RZ, RZ, R13 ;  /* 0x000000ffff037224 */ /* 0x000fe200078e000d */
[----:B------:R-:W-:-:S04]  /*0b10*/  FSETP.GTU.FTZ.AND P1, PT, |R13|, +INF , PT ;  /* 0x7f8000000d00780b */ /* 0x000fc80003f3c200 */
[----:B------:R-:W-:-:S13]  /*0b20*/  PLOP3.LUT P0, PT, P0, P1, PT, 0xf8, 0x8f ;  /* 0x00000000008f781c */ /* 0x000fda0000703f70 */
[----:B------:R-:W-:Y:S05]  /*0b30*/  @P0 BRA `(.L_x_19) ;  /* 0x00000004004c0947 */ /* 0x000fea0003800000 */
[----:B------:R-:W-:-:S13]  /*0b40*/  LOP3.LUT P0, RZ, R13, 0x7fffffff, R2, 0xc8, !PT ;  /* 0x7fffffff0dff7812 */ /* 0x000fda000780c802 */
[----:B------:R-:W-:Y:S05]  /*0b50*/  @!P0 BRA `(.L_x_20) ;  /* 0x00000004003c8947 */ /* 0x000fea0003800000 */
[C---:B------:R-:W-:Y:S02]  /*0b60*/  FSETP.NEU.FTZ.AND P4, PT, |R0|.reuse, +INF , PT ;  /* 0x7f8000000000780b */ /* 0x040fe40003f9d200 */
[----:B------:R-:W-:Y:S02]  /*0b70*/  FSETP.NEU.FTZ.AND P1, PT, |R3|, +INF , PT ;  /* 0x7f8000000300780b */ /* 0x000fe40003f3d200 */
[----:B------:R-:W-:-:S11]  /*0b80*/  FSETP.NEU.FTZ.AND P0, PT, |R0|, +INF , PT ;  /* 0x7f8000000000780b */ /* 0x000fd60003f1d200 */
[----:B------:R-:W-:Y:S05]  /*0b90*/  @!P1 BRA !P4, `(.L_x_20) ;  /* 0x00000004002c9947 */ /* 0x000fea0006000000 */
[----:B------:R-:W-:-:S04]  /*0ba0*/  LOP3.LUT P4, RZ, R2, 0x7fffffff, RZ, 0xc0, !PT ;  /* 0x7fffffff02ff7812 */ /* 0x000fc8000788c0ff */
[----:B------:R-:W-:-:S13]  /*0bb0*/  PLOP3.LUT P1, PT, P1, P4, PT, 0x2f, 0xf2 ;  /* 0x0000000000f2781c */ /* 0x000fda0000f28577 */
[----:B------:R-:W-:Y:S05]  /*0bc0*/  @P1 BRA `(.L_x_21) ;  /* 0x0000000400181947 */ /* 0x000fea0003800000 */
[----:B------:R-:W-:-:S04]  /*0bd0*/  LOP3.LUT P1, RZ, R13, 0x7fffffff, RZ, 0xc0, !PT ;  /* 0x7fffffff0dff7812 */ /* 0x000fc8000782c0ff */
[----:B------:R-:W-:-:S13]  /*0be0*/  PLOP3.LUT P0, PT, P0, P1, PT, 0x2f, 0xf2 ;  /* 0x0000000000f2781c */ /* 0x000fda0000702577 */
[----:B------:R-:W-:Y:S05]  /*0bf0*/  @P0 BRA `(.L_x_22) ;  /* 0x0000000400000947 */ /* 0x000fea0003800000 */
[----:B------:R-:W-:Y:S02]  /*0c00*/  ISETP.GE.AND P0, PT, R7, RZ, PT ;  /* 0x000000ff0700720c */ /* 0x000fe40003f06270 */
[----:B------:R-:W-:-:S11]  /*0c10*/  ISETP.GE.AND P1, PT, R12, RZ, PT ;  /* 0x000000ff0c00720c */ /* 0x000fd60003f26270 */
[----:B------:R-:W-:Y:S01]  /*0c20*/  @P0 IMAD.MOV.U32 R5, RZ, RZ, RZ ;  /* 0x000000ffff050224 */ /* 0x000fe200078e00ff */
[----:B------:R-:W-:Y:S01]  /*0c30*/  @!P0 MOV R5, 0xffffffc0 ;  /* 0xffffffc000058802 */ /* 0x000fe20000000f00 */
[----:B------:R-:W-:Y:S01]  /*0c40*/  @!P0 FFMA R2, R0, 1.84467440737095516160e+19, RZ ;  /* 0x5f80000000028823 */ /* 0x000fe200000000ff */
[----:B------:R-:W-:-:S03]  /*0c50*/  @!P1 FFMA R13, R3, 1.84467440737095516160e+19, RZ ;  /* 0x5f800000030d9823 */ /* 0x000fc600000000ff */
[----:B------:R-:W-:-:S07]  /*0c60*/  @!P1 VIADD R5, R5, 0x40 ;  /* 0x0000004005059836 */ /* 0x000fce0000000000 */
.L_x_18:
[----:B------:R-:W-:Y:S01]  /*0c70*/  LEA R12, R6, 0xc0800000, 0x17 ;  /* 0xc0800000060c7811 */ /* 0x000fe200078eb8ff */
[----:B------:R-:W-:Y:S01]  /*0c80*/  VIADD R3, R14, 0xffffff81 ;  /* 0xffffff810e037836 */ /* 0x000fe20000000000 */
[----:B------:R-:W-:Y:S03]  /*0c90*/  BSSY.RECONVERGENT B2, `(.L_x_23) ;  /* 0x0000035000027945 */ /* 0x000fe60003800200 */
[----:B------:R-:W-:Y:S01]  /*0ca0*/  IMAD.IADD R12, R13, 0x1, -R12 ;  /* 0x000000010d0c7824 */ /* 0x000fe200078e0a0c */
[C---:B------:R-:W-:Y:S01]  /*0cb0*/  IADD3 R6, PT, PT, R3.reuse, 0x7f, -R6 ;  /* 0x0000007f03067810 */ /* 0x040fe20007ffe806 */
[----:B------:R-:W-:Y:S02]  /*0cc0*/  IMAD R2, R3, -0x800000, R2 ;  /* 0xff80000003027824 */ /* 0x000fe400078e0202 */
[----:B------:R-:W0:Y:S01]  /*0cd0*/  MUFU.RCP R7, R12 ;  /* 0x0000000c00077308 */ /* 0x000e220000001000 */
[----:B------:R-:W-:Y:S01]  /*0ce0*/  FADD.FTZ R13, -R12, -RZ ;  /* 0x800000ff0c0d7221 */ /* 0x000fe20000010100 */
[----:B------:R-:W-:-:S03]  /*0cf0*/  IMAD.IADD R6, R6, 0x1, R5 ;  /* 0x0000000106067824 */ /* 0x000fc600078e0205 */
[----:B0-----:R-:W-:-:S04]  /*0d00*/  FFMA R14, R7, R13, 1 ;  /* 0x3f800000070e7423 */ /* 0x001fc8000000000d */
[----:B------:R-:W-:-:S04]  /*0d10*/  FFMA R16, R7, R14, R7 ;  /* 0x0000000e07107223 */ /* 0x000fc80000000007 */
[----:B------:R-:W-:-:S04]  /*0d20*/  FFMA R7, R2, R16, RZ ;  /* 0x0000001002077223 */ /* 0x000fc800000000ff */
[----:B------:R-:W-:-:S04]  /*0d30*/  FFMA R14, R13, R7, R2 ;  /* 0x000000070d0e7223 */ /* 0x000fc80000000002 */
[----:B------:R-:W-:-:S04]  /*0d40*/  FFMA R7, R16, R14, R7 ;  /* 0x0000000e10077223 */ /* 0x000fc80000000007 */
[----:B------:R-:W-:-:S04]  /*0d50*/  FFMA R14, R13, R7, R2 ;  /* 0x000000070d0e7223 */ /* 0x000fc80000000002 */
[----:B------:R-:W-:-:S05]  /*0d60*/  FFMA R2, R16, R14, R7 ;  /* 0x0000000e10027223 */ /* 0x000fca0000000007 */
[----:B------:R-:W-:-:S04]  /*0d70*/  SHF.R.U32.HI R3, RZ, 0x17, R2 ;  /* 0x00000017ff037819 */ /* 0x000fc80000011602 */
[----:B------:R-:W-:-:S05]  /*0d80*/  LOP3.LUT R3, R3, 0xff, RZ, 0xc0, !PT ;  /* 0x000000ff03037812 */ /* 0x000fca00078ec0ff */
[----:B------:R-:W-:-:S04]  /*0d90*/  IMAD.IADD R13, R3, 0x1, R6 ;  /* 0x00000001030d7824 */ /* 0x000fc800078e0206 */
[----:B------:R-:W-:-:S05]  /*0da0*/  VIADD R3, R13, 0xffffffff ;  /* 0xffffffff0d037836 */ /* 0x000fca0000000000 */
[----:B------:R-:W-:-:S13]  /*0db0*/  ISETP.GE.U32.AND P0, PT, R3, 0xfe, PT ;  /* 0x000000fe0300780c */ /* 0x000fda0003f06070 */
[----:B------:R-:W-:Y:S05]  /*0dc0*/  @!P0 BRA `(.L_x_24) ;  /* 0x0000000000808947 */ /* 0x000fea0003800000 */
[----:B------:R-:W-:-:S13]  /*0dd0*/  ISETP.GT.AND P0, PT, R13, 0xfe, PT ;  /* 0x000000fe0d00780c */ /* 0x000fda0003f04270 */
[----:B------:R-:W-:Y:S05]  /*0de0*/  @P0 BRA `(.L_x_25) ;  /* 0x00000000006c0947 */ /* 0x000fea0003800000 */
[----:B------:R-:W-:-:S13]  /*0df0*/  ISETP.GE.AND P0, PT, R13, 0x1, PT ;  /* 0x000000010d00780c */ /* 0x000fda0003f06270 */
[----:B------:R-:W-:Y:S05]  /*0e00*/  @P0 BRA `(.L_x_26) ;  /* 0x0000000000740947 */ /* 0x000fea0003800000 */
[----:B------:R-:W-:Y:S02]  /*0e10*/  ISETP.GE.AND P0, PT, R13, -0x18, PT ;  /* 0xffffffe80d00780c */ /* 0x000fe40003f06270 */
[----:B------:R-:W-:-:S11]  /*0e20*/  LOP3.LUT R2, R2, 0x80000000, RZ, 0xc0, !PT ;  /* 0x8000000002027812 */ /* 0x000fd600078ec0ff */
[----:B------:R-:W-:Y:S05]  /*0e30*/  @!P0 BRA `(.L_x_26) ;  /* 0x0000000000688947 */ /* 0x000fea0003800000 */
[CCC-:B------:R-:W-:Y:S01]  /*0e40*/  FFMA.RZ R3, R16.reuse, R14.reuse, R7.reuse ;  /* 0x0000000e10037223 */ /* 0x1c0fe2000000c007 */
[C---:B------:R-:W-:Y:S01]  /*0e50*/  IADD3 R12, PT, PT, R13.reuse, 0x20, RZ ;  /* 0x000000200d0c7810 */ /* 0x040fe20007ffe0ff */
[CCC-:B------:R-:W-:Y:S01]  /*0e60*/  FFMA.RM R6, R16.reuse, R14.reuse, R7.reuse ;  /* 0x0000000e10067223 */ /* 0x1c0fe20000004007 */
[----:B------:R-:W-:Y:S02]  /*0e70*/  ISETP.NE.AND P4, PT, R13, RZ, PT ;  /* 0x000000ff0d00720c */ /* 0x000fe40003f85270 */
[----:B------:R-:W-:Y:S01]  /*0e80*/  LOP3.LUT R5, R3, 0x7fffff, RZ, 0xc0, !PT ;  /* 0x007fffff03057812 */ /* 0x000fe200078ec0ff */
[----:B------:R-:W-:Y:S01]  /*0e90*/  FFMA.RP R3, R16, R14, R7 ;  /* 0x0000000e10037223 */ /* 0x000fe20000008007 */
[----:B------:R-:W-:Y:S01]  /*0ea0*/  IMAD.MOV R7, RZ, RZ, -R13 ;  /* 0x000000ffff077224 */ /* 0x000fe200078e0a0d */
[----:B------:R-:W-:Y:S02]  /*0eb0*/  ISETP.NE.AND P1, PT, R13, RZ, PT ;  /* 0x000000ff0d00720c */ /* 0x000fe40003f25270 */
[----:B------:R-:W-:-:S02]  /*0ec0*/  LOP3.LUT R5, R5, 0x800000, RZ, 0xfc, !PT ;  /* 0x0080000005057812 */ /* 0x000fc400078efcff */
[----:B------:R-:W-:Y:S02]  /*0ed0*/  FSETP.NEU.FTZ.AND P0, PT, R3, R6, PT ;  /* 0x000000060300720b */ /* 0x000fe40003f1d000 */
[----:B------:R-:W-:Y:S02]  /*0ee0*/  SHF.L.U32 R12, R5, R12, RZ ;  /* 0x0000000c050c7219 */ /* 0x000fe400000006ff */
[----:B------:R-:W-:Y:S02]  /*0ef0*/  SEL R6, R7, RZ, P4 ;  /* 0x000000ff07067207 */ /* 0x000fe40002000000 */
[----:B------:R-:W-:Y:S02]  /*0f00*/  ISETP.NE.AND P1, PT, R12, RZ, P1 ;  /* 0x000000ff0c00720c */ /* 0x000fe40000f25270 */
[----:B------:R-:W-:Y:S02]  /*0f10*/  SHF.R.U32.HI R6, RZ, R6, R5 ;  /* 0x00000006ff067219 */ /* 0x000fe40000011605 */
[----:B------:R-:W-:-:S02]  /*0f20*/  PLOP3.LUT P0, PT, P0, P1, PT, 0xf8, 0x8f ;  /* 0x00000000008f781c */ /* 0x000fc40000703f70 */
[----:B------:R-:W-:Y:S02]  /*0f30*/  SHF.R.U32.HI R12, RZ, 0x1, R6 ;  /* 0x00000001ff0c7819 */ /* 0x000fe40000011606 */
[----:B------:R-:W-:-:S04]  /*0f40*/  SEL R3, RZ, 0x1, !P0 ;  /* 0x00000001ff037807 */ /* 0x000fc80004000000 */
[----:B------:R-:W-:-:S04]  /*0f50*/  LOP3.LUT R3, R3, 0x1, R12, 0xf8, !PT ;  /* 0x0000000103037812 */ /* 0x000fc800078ef80c */
[----:B------:R-:W-:-:S05]  /*0f60*/  LOP3.LUT R3, R3, R6, RZ, 0xc0, !PT ;  /* 0x0000000603037212 */ /* 0x000fca00078ec0ff */
[----:B------:R-:W-:-:S05]  /*0f70*/  IMAD.IADD R3, R12, 0x1, R3 ;  /* 0x000000010c037824 */ /* 0x000fca00078e0203 */
[----:B------:R-:W-:Y:S01]  /*0f80*/  LOP3.LUT R2, R3, R2, RZ, 0xfc, !PT ;  /* 0x0000000203027212 */ /* 0x000fe200078efcff */
[----:B------:R-:W-:Y:S06]  /*0f90*/  BRA `(.L_x_26) ;  /* 0x0000000000107947 */ /* 0x000fec0003800000 */
.L_x_25:
[----:B------:R-:W-:-:S04]  /*0fa0*/  LOP3.LUT R2, R2, 0x80000000, RZ, 0xc0, !PT ;  /* 0x8000000002027812 */ /* 0x000fc800078ec0ff */
[----:B------:R-:W-:Y:S01]  /*0fb0*/  LOP3.LUT R2, R2, 0x7f800000, RZ, 0xfc, !PT ;  /* 0x7f80000002027812 */ /* 0x000fe200078efcff */
[----:B------:R-:W-:Y:S06]  /*0fc0*/  BRA `(.L_x_26) ;  /* 0x0000000000047947 */ /* 0x000fec0003800000 */
.L_x_24:
[----:B------:R-:W-:-:S07]  /*0fd0*/  IMAD R2, R6, 0x800000, R2 ;  /* 0x0080000006027824 */ /* 0x000fce00078e0202 */
.L_x_26:
[----:B------:R-:W-:Y:S05]  /*0fe0*/  BSYNC.RECONVERGENT B2 ;  /* 0x0000000000027941 */ /* 0x000fea0003800200 */
.L_x_23:
[----:B------:R-:W-:Y:S05]  /*0ff0*/  BRA `(.L_x_27) ;  /* 0x0000000000207947 */ /* 0x000fea0003800000 */
.L_x_22:
[----:B------:R-:W-:-:S04]  /*1000*/  LOP3.LUT R2, R13, 0x80000000, R2, 0x48, !PT ;  /* 0x800000000d027812 */ /* 0x000fc800078e4802 */
[----:B------:R-:W-:Y:S01]  /*1010*/  LOP3.LUT R2, R2, 0x7f800000, RZ, 0xfc, !PT ;  /* 0x7f80000002027812 */ /* 0x000fe200078efcff */
[----:B------:R-:W-:Y:S06]  /*1020*/  BRA `(.L_x_27) ;  /* 0x0000000000147947 */ /* 0x000fec0003800000 */
.L_x_21:
[----:B------:R-:W-:Y:S01]  /*1030*/  LOP3.LUT R2, R13, 0x80000000, R2, 0x48, !PT ;  /* 0x800000000d027812 */ /* 0x000fe200078e4802 */
[----:B------:R-:W-:Y:S06]  /*1040*/  BRA `(.L_x_27) ;  /* 0x00000000000c7947 */ /* 0x000fec0003800000 */
.L_x_20:
[----:B------:R-:W0:Y:S01]  /*1050*/  MUFU.RSQ R2, -QNAN ;  /* 0xffc0000000027908 */ /* 0x000e220000001400 */
[----:B------:R-:W-:Y:S05]  /*1060*/  BRA `(.L_x_27) ;  /* 0x0000000000047947 */ /* 0x000fea0003800000 */
.L_x_19:
[----:B------:R-:W-:-:S07]  /*1070*/  FADD.FTZ R2, R0, R3 ;  /* 0x0000000300027221 */ /* 0x000fce0000010000 */
.L_x_27:
[----:B------:R-:W-:Y:S05]  /*1080*/  BSYNC.RECONVERGENT B1 ;  /* 0x0000000000017941 */ /* 0x000fea0003800200 */
.L_x_17:
[----:B------:R-:W-:-:S04]  /*1090*/  IMAD.MOV.U32 R5, RZ, RZ, 0x0 ;  /* 0x00000000ff057424 */ /* 0x000fc800078e00ff */
[----:B0-----:R-:W-:Y:S05]  /*10a0*/  RET.REL.NODEC R4 `(_Z42compute_coactivation_average_one_parameterPKfiiPKiPfi) ;  /* 0xffffffec04d47950 */ /* 0x001fea0003c3ffff */
.L_x_28:
[----:B------:R-:W-:-:S00]  /*10b0*/  BRA `(.L_x_28) ;  /* 0xfffffffc00fc7947 */ /* 0x000fc0000383ffff */
[----:B------:R-:W-:-:S00]  /*10c0*/  NOP ;  /* 0x0000000000007918 */ /* 0x000fc00000000000 */
        /* <DEDUP_REMOVED lines=11> */
.L_x_45:


//--------------------- .text._Z6ModifyPh         --------------------------
	.section	.text._Z6ModifyPh,"ax",@progbits
	.align	128
        .global         _Z6ModifyPh
        .type           _Z6ModifyPh,@function
        .size           _Z6ModifyPh,(.L_x_46 - _Z6ModifyPh)
        .other          _Z6ModifyPh,@"STO_CUDA_ENTRY STV_DEFAULT"
_Z6ModifyPh:
.text._Z6ModifyPh:
[----:B------:R-:W-:Y:S08]  /*0000*/  LDC R1, c[0x0][0x37c] ;  /* 0x0000df00ff017b82 */ /* 0x000ff00000000800 */
[----:B------:R-:W0:Y:S01]  /*0010*/  S2UR UR5, SR_CTAID.X ;  /* 0x00000000000579c3 */ /* 0x000e220000002500 */
[----:B------:R-:W-:Y:S01]  /*0020*/  HFMA2 R4, -RZ, RZ, 0.87646484375, 0.000785350799560546875 ;  /* 0x3b03126fff047431 */ /* 0x000fe200000001ff */
[----:B------:R-:W1:Y:S01]  /*0030*/  LDCU UR6, c[0x0][0x370] ;  /* 0x00006e00ff0677ac */ /* 0x000e620008000800 */
[----:B------:R-:W-:-:S05]  /*0040*/  MOV R2, 0x43fa0000 ;  /* 0x43fa000000027802 */ /* 0x000fca0000000f00 */
[----:B------:R-:W1:Y:S01]  /*0050*/  S2UR UR4, SR_CTAID.Y ;  /* 0x00000000000479c3 */ /* 0x000e620000002600 */
[----:B------:R-:W-:-:S04]  /*0060*/  FFMA R3, R4, -R2, 1 ;  /* 0x3f80000004037423 */ /* 0x000fc80000000802 */
[----:B------:R-:W-:Y:S01]  /*0070*/  FFMA R3, R3, R4, 0.0020000000949949026108 ;  /* 0x3b03126f03037423 */ /* 0x000fe20000000004 */
[----:B0-----:R-:W-:-:S06]  /*0080*/  UIADD3 UR7, UPT, UPT, -UR5, 0x1f4, URZ ;  /* 0x000001f405077890 */ /* 0x001fcc000fffe1ff */
[----:B------:R-:W-:Y:S01]  /*0090*/  I2FP.F32.S32 R0, UR7 ;  /* 0x0000000700007c45 */ /* 0x000fe20008201400 */
[----:B-1----:R-:W-:-:S04]  /*00a0*/  UIMAD UR5, UR4, UR6, UR5 ;  /* 0x00000006040572a4 */ /* 0x002fc8000f8e0205 */
[----:B------:R-:W-:-:S04]  /*00b0*/  FMUL R0, R0, 1.5 ;  /* 0x3fc0000000007820 */ /* 0x000fc80000400000 */
[----:B------:R-:W0:Y:S01]  /*00c0*/  FCHK P0, R0, 500 ;  /* 0x43fa000000007902 */ /* 0x000e220000000000 */
[----:B------:R-:W-:-:S04]  /*00d0*/  FFMA R4, R0, R3, RZ ;  /* 0x0000000300047223 */ /* 0x000fc800000000ff */
[----:B------:R-:W-:-:S04]  /*00e0*/  FFMA R5, R4, -500, R0 ;  /* 0xc3fa000004057823 */ /* 0x000fc80000000000 */
[----:B------:R-:W-:Y:S01]  /*00f0*/  FFMA R4, R3, R5, R4 ;  /* 0x0000000503047223 */ /* 0x000fe20000000004 */
[----:B0-----:R-:W-:Y:S06]  /*0100*/  @!P0 BRA `(.L_x_29) ;  /* 0x0000000000108947 */ /* 0x001fec0003800000 */
[----:B------:R-:W-:Y:S02]  /*0110*/  MOV R3, R0 ;  /* 0x0000000000037202 */ /* 0x000fe40000000f00 */
[----:B------:R-:W-:-:S07]  /*0120*/  MOV R6, 0x140 ;  /* 0x0000014000067802 */ /* 0x000fce0000000f00 */
[----:B------:R-:W-:Y:S05]  /*0130*/  CALL.REL.NOINC `($__internal_1_$__cuda_sm3x_div_rn_noftz_f32_slowpath) ;  /* 0x0000000400c47944 */ /* 0x000fea0003c00000 */
[----:B------:R-:W-:-:S07]  /*0140*/  MOV R4, R0 ;  /* 0x0000000000047202 */ /* 0x000fce0000000f00 */
.L_x_29:
[----:B------:R-:W-:Y:S01]  /*0150*/  UIADD3 UR4, UPT, UPT, -UR4, 0x1f4, URZ ;  /* 0x000001f404047890 */ /* 0x000fe2000fffe1ff */
[----:B------:R-:W-:-:S05]  /*0160*/  MOV R5, 0x3b03126f ;  /* 0x3b03126f00057802 */ /* 0x000fca0000000f00 */
[----:B------:R-:W-:Y:S01]  /*0170*/  I2FP.F32.S32 R0, UR4 ;  /* 0x0000000400007c45 */ /* 0x000fe20008201400 */
[----:B------:R-:W-:-:S04]  /*0180*/  FFMA R6, R5, -R2, 1 ;  /* 0x3f80000005067423 */ /* 0x000fc80000000802 */
[----:B------:R-:W-:Y:S01]  /*0190*/  FMUL R3, R0, 1.5 ;  /* 0x3fc0000000037820 */ /* 0x000fe20000400000 */
[----:B------:R-:W-:-:S03]  /*01a0*/  FFMA R0, R6, R5, 0.0020000000949949026108 ;  /* 0x3b03126f06007423 */ /* 0x000fc60000000005 */
[----:B------:R-:W0:Y:S01]  /*01b0*/  FCHK P0, R3, 500 ;  /* 0x43fa000003007902 */ /* 0x000e220000000000 */
[----:B------:R-:W-:-:S04]  /*01c0*/  FFMA R6, R0, R3, RZ ;  /* 0x0000000300067223 */ /* 0x000fc800000000ff */
[----:B------:R-:W-:-:S04]  /*01d0*/  FFMA R5, R6, -500, R3 ;  /* 0xc3fa000006057823 */ /* 0x000fc80000000003 */
[----:B------:R-:W-:Y:S01]  /*01e0*/  FFMA R0, R0, R5, R6 ;  /* 0x0000000500007223 */ /* 0x000fe20000000006 */
[----:B0-----:R-:W-:Y:S06]  /*01f0*/  @!P0 BRA `(.L_x_30) ;  /* 0x0000000000088947 */ /* 0x001fec0003800000 */
[----:B------:R-:W-:-:S07]  /*0200*/  MOV R6, 0x220 ;  /* 0x0000022000067802 */ /* 0x000fce0000000f00 */
[----:B------:R-:W-:Y:S05]  /*0210*/  CALL.REL.NOINC `($__internal_1_$__cuda_sm3x_div_rn_noftz_f32_slowpath) ;  /* 0x00000004008c7944 */ /* 0x000fea0003c00000 */
.L_x_30:
[----:B------:R-:W0:Y:S01]  /*0220*/  LDCU.64 UR8, c[0x0][0x358] ;  /* 0x00006b00ff0877ac */ /* 0x000e220008000a00 */
[----:B------:R-:W-:-:S05]  /*0230*/  UMOV UR4, URZ ;  /* 0x000000ff00047c82 */ /* 0x000fca0008000000 */
.L_x_32:
[C---:B------:R-:W-:Y:S01]  /*0240*/  FMUL R3, R0.reuse, R0 ;  /* 0x0000000000037220 */ /* 0x040fe20000400000 */
[----:B------:R-:W-:-:S03]  /*0250*/  FMUL R5, R0, R4 ;  /* 0x0000000400057220 */ /* 0x000fc60000400000 */
[-C--:B------:R-:W-:Y:S01]  /*0260*/  FFMA R3, R4, R4.reuse, -R3 ;  /* 0x0000000404037223 */ /* 0x080fe20000000803 */
[----:B------:R-:W-:-:S03]  /*0270*/  FFMA R5, R0, R4, R5 ;  /* 0x0000000400057223 */ /* 0x000fc60000000005 */
[----:B------:R-:W-:Y:S01]  /*0280*/  FADD R4, R3, -0.80000001192092895508 ;  /* 0xbf4ccccd03047421 */ /* 0x000fe20000000000 */
[----:B------:R-:W-:-:S03]  /*0290*/  FADD R5, R5, 0.15600000321865081787 ;  /* 0x3e1fbe7705057421 */ /* 0x000fc60000000000 */
[----:B------:R-:W-:Y:S01]  /*02a0*/  FMUL R2, R4, R4 ;  /* 0x0000000404027220 */ /* 0x000fe20000400000 */
[----:B------:R-:W-:-:S04]  /*02b0*/  FMUL R7, R5, R5 ;  /* 0x0000000505077220 */ /* 0x000fc80000400000 */
[----:B------:R-:W-:-:S05]  /*02c0*/  FADD R0, R2, R7 ;  /* 0x0000000702007221 */ /* 0x000fca0000000000 */
[----:B------:R-:W-:Y:S02]  /*02d0*/  FSETP.GT.AND P0, PT, R0, 1000, PT ;  /* 0x447a00000000780b */ /* 0x000fe40003f04000 */
[----:B------:R-:W-:-:S11]  /*02e0*/  PRMT R0, RZ, 0x7610, R0 ;  /* 0x00007610ff007816 */ /* 0x000fd60000000000 */
[----:B------:R-:W-:Y:S05]  /*02f0*/  @P0 BRA `(.L_x_31) ;  /* 0x0000000400280947 */ /* 0x000fea0003800000 */
[----:B------:R-:W-:Y:S01]  /*0300*/  FMUL R3, R4, R5 ;  /* 0x0000000504037220 */ /* 0x000fe20000400000 */
[----:B------:R-:W-:-:S03]  /*0310*/  FADD R2, R2, -R7 ;  /* 0x8000000702027221 */ /* 0x000fc60000000000 */
[----:B------:R-:W-:Y:S01]  /*0320*/  FFMA R3, R4, R5, R3 ;  /* 0x0000000504037223 */ /* 0x000fe20000000003 */
[----:B------:R-:W-:-:S03]  /*0330*/  FADD R4, R2, -0.80000001192092895508 ;  /* 0xbf4ccccd02047421 */ /* 0x000fc60000000000 */
[----:B------:R-:W-:Y:S01]  /*0340*/  FADD R5, R3, 0.15600000321865081787 ;  /* 0x3e1fbe7703057421 */ /* 0x000fe20000000000 */
[----:B------:R-:W-:-:S03]  /*0350*/  FMUL R2, R4, R4 ;  /* 0x0000000404027220 */ /* 0x000fc60000400000 */
[----:B------:R-:W-:-:S04]  /*0360*/  FMUL R7, R5, R5 ;  /* 0x0000000505077220 */ /* 0x000fc80000400000 */
[----:B------:R-:W-:-:S05]  /*0370*/  FADD R3, R2, R7 ;  /* 0x0000000702037221 */ /* 0x000fca0000000000 */
[----:B------:R-:W-:-:S13]  /*0380*/  FSETP.GT.AND P0, PT, R3, 1000, PT ;  /* 0x447a00000300780b */ /* 0x000fda0003f04000 */
        /* <DEDUP_REMOVED lines=51> */
[----:B------:R-:W-:-:S04]  /*06c0*/  FMUL R2, R5, R4 ;  /* 0x0000000405027220 */ /* 0x000fc80000400000 */
[----:B------:R-:W-:Y:S01]  /*06d0*/  FFMA R3, R5, R4, R2 ;  /* 0x0000000405037223 */ /* 0x000fe20000000002 */
[----:B------:R-:W-:-:S03]  /*06e0*/  FADD R2, R6, -R7 ;  /* 0x8000000706027221 */ /* 0x000fc60000000000 */
[----:B------:R-:W-:Y:S01]  /*06f0*/  FADD R3, R3, 0.15600000321865081787 ;  /* 0x3e1fbe7703037421 */ /* 0x000fe20000000000 */
[----:B------:R-:W-:-:S03]  /*0700*/  FADD R4, R2, -0.80000001192092895508 ;  /* 0xbf4ccccd02047421 */ /* 0x000fc60000000000 */
[----:B------:R-:W-:-:S04]  /*0710*/  FMUL R5, R3, R3 ;  /* 0x0000000303057220 */ /* 0x000fc80000400000 */
[----:B------:R-:W-:-:S05]  /*0720*/  FFMA R5, R4, R4, R5 ;  /* 0x0000000404057223 */ /* 0x000fca0000000005 */
[----:B------:R-:W-:-:S13]  /*0730*/  FSETP.GT.AND P0, PT, R5, 1000, PT ;  /* 0x447a00000500780b */ /* 0x000fda0003f04000 */
[----:B------:R-:W-:Y:S05]  /*0740*/  @P0 BRA `(.L_x_31) ;  /* 0x0000000000140947 */ /* 0x000fea0003800000 */
[----:B------:R-:W-:Y:S01]  /*0750*/  UIADD3 UR4, UPT, UPT, UR4, 0x8, URZ ;  /* 0x0000000804047890 */ /* 0x000fe2000fffe0ff */
[----:B------:R-:W-:-:S03]  /*0760*/  MOV R0, R3 ;  /* 0x0000000300007202 */ /* 0x000fc60000000f00 */
[----:B------:R-:W-:-:S09]  /*0770*/  UISETP.NE.AND UP0, UPT, UR4, 0xc8, UPT ;  /* 0x000000c80400788c */ /* 0x000fd2000bf05270 */
[----:B------:R-:W-:Y:S05]  /*0780*/  BRA.U UP0, `(.L_x_32) ;  /* 0xfffffff900ac7547 */ /* 0x000fea000b83ffff */
[----:B------:R-:W-:-:S07]  /*0790*/  HFMA2 R0, -RZ, RZ, 0, 1.5199184417724609375e-05 ;  /* 0x000000ffff007431 */ /* 0x000fce00000001ff */
.L_x_31:
[----:B------:R-:W1:Y:S01]  /*07a0*/  LDCU.64 UR6, c[0x0][0x380] ;  /* 0x00007000ff0677ac */ /* 0x000e620008000a00 */
[----:B------:R-:W-:-:S04]  /*07b0*/  USHF.L.U32 UR4, UR5, 0x2, URZ ;  /* 0x0000000205047899 */ /* 0x000fc800080006ff */
[----:B-1----:R-:W-:-:S04]  /*07c0*/  UIADD3 UR6, UP0, UPT, UR4, UR6, URZ ;  /* 0x0000000604067290 */ /* 0x002fc8000ff1e0ff */
[----:B------:R-:W-:Y:S02]  /*07d0*/  ULEA.HI.X.SX32 UR4, UR4, UR7, 0x1, UP0 ;  /* 0x0000000704047291 */ /* 0x000fe400080f0eff */
[----:B------:R-:W-:-:S04]  /*07e0*/  MOV R2, UR6 ;  /* 0x0000000600027c02 */ /* 0x000fc80008000f00 */
[----:B------:R-:W-:-:S05]  /*07f0*/  MOV R3, UR4 ;  /* 0x0000000400037c02 */ /* 0x000fca0008000f00 */
[----:B0-----:R-:W-:Y:S04]  /*0800*/  STG.E.U8 desc[UR8][R2.64], R0 ;  /* 0x0000000002007986 */ /* 0x001fe8000c101108 */
[----:B------:R-:W-:Y:S04]  /*0810*/  STG.E.U8 desc[UR8][R2.64+0x1], R0 ;  /* 0x0000010002007986 */ /* 0x000fe8000c101108 */
[----:B------:R-:W-:Y:S04]  /*0820*/  STG.E.U8 desc[UR8][R2.64+0x2], RZ ;  /* 0x000002ff02007986 */ /* 0x000fe8000c101108 */
[----:B------:R-:W-:Y:S01]  /*0830*/  STG.E.U8 desc[UR8][R2.64+0x3], RZ ;  /* 0x000003ff02007986 */ /* 0x000fe2000c101108 */
[----:B------:R-:W-:Y:S05]  /*0840*/  EXIT ;  /* 0x000000000000794d */ /* 0x000fea0003800000 */
        .weak           $__internal_1_$__cuda_sm3x_div_rn_noftz_f32_slowpath
        .type           $__internal_1_$__cuda_sm3x_div_rn_noftz_f32_slowpath,@function
        .size           $__internal_1_$__cuda_sm3x_div_rn_noftz_f32_slowpath,(.L_x_46 - $__internal_1_$__cuda_sm3x_div_rn_noftz_f32_slowpath)
$__internal_1_$__cuda_sm3x_div_rn_noftz_f32_slowpath:
[----:B------:R-:W-:Y:S02]  /*0850*/  SHF.R.U32.HI R5, RZ, 0x17, R2 ;  /* 0x00000017ff057819 */ /* 0x000fe40000011602 */
[----:B------:R-:W-:Y:S02]  /*0860*/  SHF.R.U32.HI R0, RZ, 0x17, R3 ;  /* 0x00000017ff007819 */ /* 0x000fe40000011603 */
[----:B------:R-:W-:Y:S02]  /*0870*/  LOP3.LUT R5, R5, 0xff, RZ, 0xc0, !PT ;  /* 0x000000ff05057812 */ /* 0x000fe400078ec0ff */
[----:B------:R-:W-:Y:S02]  /*0880*/  LOP3.LUT R12, R0, 0xff, RZ, 0xc0, !PT ;  /* 0x000000ff000c7812 */ /* 0x000fe400078ec0ff */
[----:B------:R-:W-:Y:S02]  /*0890*/  IADD3 R9, PT, PT, R5, -0x1, RZ ;  /* 0xffffffff05097810 */ /* 0x000fe40007ffe0ff */
[----:B------:R-:W-:-:S02]  /*08a0*/  IADD3 R10, PT, PT, R12, -0x1, RZ ;  /* 0xffffffff0c0a7810 */ /* 0x000fc40007ffe0ff */
[----:B------:R-:W-:Y:S02]  /*08b0*/  ISETP.GT.U32.AND P0, PT, R9, 0xfd, PT ;  /* 0x000000fd0900780c */ /* 0x000fe40003f04070 */
[----:B------:R-:W-:Y:S02]  /*08c0*/  MOV R8, 0x43fa0000 ;  /* 0x43fa000000087802 */ /* 0x000fe40000000f00 */
[----:B------:R-:W-:-:S13]  /*08d0*/  ISETP.GT.U32.OR P0, PT, R10, 0xfd, P0 ;  /* 0x000000fd0a00780c */ /* 0x000fda0000704470 */
[----:B------:R-:W-:Y:S01]  /*08e0*/  @!P0 MOV R7, RZ ;  /* 0x000000ff00078202 */ /* 0x000fe20000000f00 */
[----:B------:R-:W-:Y:S06]  /*08f0*/  @!P0 BRA `(.L_x_33) ;  /* 0x0000000000608947 */ /* 0x000fec0003800000 */
[----:B------:R-:W-:Y:S01]  /*0900*/  HFMA2 R0, -RZ, RZ, 3.98828125, 0 ;  /* 0x43fa0000ff007431 */ /* 0x000fe200000001ff */
[----:B------:R-:W-:-:S04]  /*0910*/  FSETP.GTU.FTZ.AND P0, PT, |R3|, +INF , PT ;  /* 0x7f8000000300780b */ /* 0x000fc80003f1c200 */
        /* <DEDUP_REMOVED lines=17> */
[----:B------:R-:W-:Y:S01]  /*0a30*/  @P0 MOV R7, RZ ;  /* 0x000000ff00070202 */ /* 0x000fe20000000f00 */
[----:B------:R-:W-:Y:S01]  /*0a40*/  @!P0 FFMA R3, R3, 1.84467440737095516160e+19, RZ ;  /* 0x5f80000003038823 */ /* 0x000fe200000000ff */
[----:B------:R-:W-:Y:S01]  /*0a50*/  @!P0 MOV R7, 0xffffffc0 ;  /* 0xffffffc000078802 */ /* 0x000fe20000000f00 */
[----:B------:R-:W-:-:S03]  /*0a60*/  @!P1 FFMA R8, R0, 1.84467440737095516160e+19, RZ ;  /* 0x5f80000000089823 */ /* 0x000fc600000000ff */
[----:B------:R-:W-:-:S07]  /*0a70*/  @!P1 IADD3 R7, PT, PT, R7, 0x40, RZ ;  /* 0x0000004007079810 */ /* 0x000fce0007ffe0ff */
.L_x_33:
[----:B------:R-:W-:-:S04]  /*0a80*/  LEA R9, R5, 0xc0800000, 0x17 ;  /* 0xc080000005097811 */ /* 0x000fc800078eb8ff */
[----:B------:R-:W-:Y:S02]  /*0a90*/  IADD3 R9, PT, PT, -R9, R8, RZ ;  /* 0x0000000809097210 */ /* 0x000fe40007ffe1ff */
[----:B------:R-:W-:Y:S02]  /*0aa0*/  IADD3 R8, PT, PT, R12, -0x7f, RZ ;  /* 0xffffff810c087810 */ /* 0x000fe40007ffe0ff */
[----:B------:R-:W0:Y:S01]  /*0ab0*/  MUFU.RCP R10, R9 ;  /* 0x00000009000a7308 */ /* 0x000e220000001000 */
[----:B------:R-:W-:Y:S02]  /*0ac0*/  FADD.FTZ R11, -R9, -RZ ;  /* 0x800000ff090b7221 */ /* 0x000fe40000010100 */
[C---:B------:R-:W-:Y:S01]  /*0ad0*/  IMAD R0, R8.reuse, -0x800000, R3 ;  /* 0xff80000008007824 */ /* 0x040fe200078e0203 */
[----:B------:R-:W-:-:S04]  /*0ae0*/  IADD3 R8, PT, PT, R8, 0x7f, -R5 ;  /* 0x0000007f08087810 */ /* 0x000fc80007ffe805 */
[----:B------:R-:W-:Y:S01]  /*0af0*/  IADD3 R8, PT, PT, R8, R7, RZ ;  /* 0x0000000708087210 */ /* 0x000fe20007ffe0ff */
        /* <DEDUP_REMOVED lines=8> */
[----:B------:R-:W-:-:S04]  /*0b80*/  LOP3.LUT R3, R3, 0xff, RZ, 0xc0, !PT ;  /* 0x000000ff03037812 */ /* 0x000fc800078ec0ff */
[----:B------:R-:W-:-:S04]  /*0b90*/  IADD3 R7, PT, PT, R3, R8, RZ ;  /* 0x0000000803077210 */ /* 0x000fc80007ffe0ff */
[----:B------:R-:W-:-:S04]  /*0ba0*/  IADD3 R3, PT, PT, R7, -0x1, RZ ;  /* 0xffffffff07037810 */ /* 0x000fc80007ffe0ff */
        /* <DEDUP_REMOVED lines=10> */
[CCC-:B------:R-:W-:Y:S01]  /*0c50*/  FFMA.RM R8, R12.reuse, R10.reuse, R13.reuse ;  /* 0x0000000a0c087223 */ /* 0x1c0fe2000000400d */
[C---:B------:R-:W-:Y:S02]  /*0c60*/  ISETP.NE.AND P2, PT, R7.reuse, RZ, PT ;  /* 0x000000ff0700720c */ /* 0x040fe40003f45270 */
[----:B------:R-:W-:Y:S02]  /*0c70*/  ISETP.NE.AND P1, PT, R7, RZ, PT ;  /* 0x000000ff0700720c */ /* 0x000fe40003f25270 */
[----:B------:R-:W-:Y:S01]  /*0c80*/  LOP3.LUT R5, R3, 0x7fffff, RZ, 0xc0, !PT ;  /* 0x007fffff03057812 */ /* 0x000fe200078ec0ff */
[----:B------:R-:W-:Y:S01]  /*0c90*/  FFMA.RP R3, R12, R10, R13 ;  /* 0x0000000a0c037223 */ /* 0x000fe2000000800d */
[----:B------:R-:W-:Y:S02]  /*0ca0*/  IADD3 R10, PT, PT, R7, 0x20, RZ ;  /* 0x00000020070a7810 */ /* 0x000fe40007ffe0ff */
[----:B------:R-:W-:-:S02]  /*0cb0*/  LOP3.LUT R5, R5, 0x800000, RZ, 0xfc, !PT ;  /* 0x0080000005057812 */ /* 0x000fc400078efcff */
[----:B------:R-:W-:Y:S02]  /*0cc0*/  IADD3 R7, PT, PT, -R7, RZ, RZ ;  /* 0x000000ff07077210 */ /* 0x000fe40007ffe1ff */
[----:B------:R-:W-:Y:S02]  /*0cd0*/  SHF.L.U32 R10, R5, R10, RZ ;  /* 0x0000000a050a7219 */ /* 0x000fe400000006ff */
[----:B------:R-:W-:Y:S02]  /*0ce0*/  FSETP.NEU.FTZ.AND P0, PT, R3, R8, PT ;  /* 0x000000080300720b */ /* 0x000fe40003f1d000 */
[----:B------:R-:W-:Y:S02]  /*0cf0*/  SEL R8, R7, RZ, P2 ;  /* 0x000000ff07087207 */ /* 0x000fe40001000000 */
[----:B------:R-:W-:Y:S02]  /*0d00*/  ISETP.NE.AND P1, PT, R10, RZ, P1 ;  /* 0x000000ff0a00720c */ /* 0x000fe40000f25270 */
[----:B------:R-:W-:-:S02]  /*0d10*/  SHF.R.U32.HI R8, RZ, R8, R5 ;  /* 0x00000008ff087219 */ /* 0x000fc40000011605 */
[----:B------:R-:W-:Y:S02]  /*0d20*/  PLOP3.LUT P0, PT, P0, P1, PT, 0xf8, 0x8f ;  /* 0x00000000008f781c */ /* 0x000fe40000703f70 */
[----:B------:R-:W-:Y:S02]  /*0d30*/  SHF.R.U32.HI R10, RZ, 0x1, R8 ;  /* 0x00000001ff0a7819 */ /* 0x000fe40000011608 */
[----:B------:R-:W-:-:S04]  /*0d40*/  SEL R3, RZ, 0x1, !P0 ;  /* 0x00000001ff037807 */ /* 0x000fc80004000000 */
[----:B------:R-:W-:-:S04]  /*0d50*/  LOP3.LUT R3, R3, 0x1, R10, 0xf8, !PT ;  /* 0x0000000103037812 */ /* 0x000fc800078ef80a */
[----:B------:R-:W-:-:S04]  /*0d60*/  LOP3.LUT R3, R3, R8, RZ, 0xc0, !PT ;  /* 0x0000000803037212 */ /* 0x000fc800078ec0ff */
[----:B------:R-:W-:-:S04]  /*0d70*/  IADD3 R3, PT, PT, R10, R3, RZ ;  /* 0x000000030a037210 */ /* 0x000fc80007ffe0ff */
[----:B------:R-:W-:Y:S01]  /*0d80*/  LOP3.LUT R0, R3, R0, RZ, 0xfc, !PT ;  /* 0x0000000003007212 */ /* 0x000fe200078efcff */
[----:B------:R-:W-:Y:S06]  /*0d90*/  BRA `(.L_x_40) ;  /* 0x0000000000347947 */ /* 0x000fec0003800000 */
.L_x_39:
[----:B------:R-:W-:-:S04]  /*0da0*/  LOP3.LUT R0, R0, 0x80000000, RZ, 0xc0, !PT ;  /* 0x8000000000007812 */ /* 0x000fc800078ec0ff */
[----:B------:R-:W-:Y:S01]  /*0db0*/  LOP3.LUT R0, R0, 0x7f800000, RZ, 0xfc, !PT ;  /* 0x7f80000000007812 */ /* 0x000fe200078efcff */
[----:B------:R-:W-:Y:S06]  /*0dc0*/  BRA `(.L_x_40) ;  /* 0x0000000000287947 */ /* 0x000fec0003800000 */
.L_x_38:
[----:B------:R-:W-:Y:S01]  /*0dd0*/  LEA R0, R8, R0, 0x17 ;  /* 0x0000000008007211 */ /* 0x000fe200078eb8ff */
[----:B------:R-:W-:Y:S06]  /*0de0*/  BRA `(.L_x_40) ;  /* 0x0000000000207947 */ /* 0x000fec0003800000 */
.L_x_37:
[----:B------:R-:W-:-:S04]  /*0df0*/  LOP3.LUT R0, R8, 0x80000000, R3, 0x48, !PT ;  /* 0x8000000008007812 */ /* 0x000fc800078e4803 */
[----:B------:R-:W-:Y:S01]  /*0e00*/  LOP3.LUT R0, R0, 0x7f800000, RZ, 0xfc, !PT ;  /* 0x7f80000000007812 */ /* 0x000fe200078efcff */
[----:B------:R-:W-:Y:S06]  /*0e10*/  BRA `(.L_x_40) ;  /* 0x0000000000147947 */ /* 0x000fec0003800000 */
.L_x_36:
[----:B------:R-:W-:Y:S01]  /*0e20*/  LOP3.LUT R0, R8, 0x80000000, R3, 0x48, !PT ;  /* 0x8000000008007812 */ /* 0x000fe200078e4803 */
[----:B------:R-:W-:Y:S06]  /*0e30*/  BRA `(.L_x_40) ;  /* 0x00000000000c7947 */ /* 0x000fec0003800000 */
.L_x_35:
[----:B------:R-:W0:Y:S01]  /*0e40*/  MUFU.RSQ R0, -QNAN ;  /* 0xffc0000000007908 */ /* 0x000e220000001400 */
[----:B------:R-:W-:Y:S05]  /*0e50*/  BRA `(.L_x_40) ;  /* 0x0000000000047947 */ /* 0x000fea0003800000 */
.L_x_34:
[----:B------:R-:W-:-:S07]  /*0e60*/  FADD.FTZ R0, R3, R0 ;  /* 0x0000000003007221 */ /* 0x000fce0000010000 */
.L_x_40:
[----:B------:R-:W-:-:S04]  /*0e70*/  HFMA2 R7, -RZ, RZ, 0, 0 ;  /* 0x00000000ff077431 */ /* 0x000fc800000001ff */
[----:B0-----:R-:W-:Y:S05]  /*0e80*/  RET.REL.NODEC R6 `(_Z6ModifyPh) ;  /* 0xfffffff0065c7950 */ /* 0x001fea0003c3ffff */
.L_x_41:
        /* <DEDUP_REMOVED lines=15> */
.L_x_46:


//--------------------- .text._Z7AddLongPKiS0_Pii --------------------------
	.section	.text._Z7AddLongPKiS0_Pii,"ax",@progbits
	.align	128
        .global         _Z7AddLongPKiS0_Pii
        .type           _Z7AddLongPKiS0_Pii,@function
        .size           _Z7AddLongPKiS0_Pii,(.L_x_49 - _Z7AddLongPKiS0_Pii)
        .other          _Z7AddLongPKiS0_Pii,@"STO_CUDA_ENTRY STV_DEFAULT"
_Z7AddLongPKiS0_Pii:
.text._Z7AddLongPKiS0_Pii:
[----:B------:R-:W-:Y:S01]  /*0000*/  LDC R1, c[0x0][0x37c] ;  /* 0x0000df00ff017b82 */ /* 0x000fe20000000800 */
[----:B------:R-:W0:Y:S07]  /*0010*/  S2R R9, SR_TID.X ;  /* 0x0000000000097919 */ /* 0x000e2e0000002100 */
[----:B------:R-:W0:Y:S01]  /*0020*/  S2UR UR4, SR_CTAID.X ;  /* 0x00000000000479c3 */ /* 0x000e220000002500 */
[----:B------:R-:W1:Y:S07]  /*0030*/  LDCU UR5, c[0x0][0x398] ;  /* 0x00007300ff0577ac */ /* 0x000e6e0008000800 */
[----:B------:R-:W0:Y:S02]  /*0040*/  LDC R0, c[0x0][0x360] ;  /* 0x0000d800ff007b82 */ /* 0x000e240000000800 */
[----:B0-----:R-:W-:-:S05]  /*0050*/  IMAD R9, R0, UR4, R9 ;  /* 0x0000000400097c24 */ /* 0x001fca000f8e0209 */
[----:B-1----:R-:W-:-:S13]  /*0060*/  ISETP.GE.AND P0, PT, R9, UR5, PT ;  /* 0x0000000509007c0c */ /* 0x002fda000bf06270 */
[----:B------:R-:W-:Y:S05]  /*0070*/  @P0 EXIT ;  /* 0x000000000000094d */ /* 0x000fea0003800000 */
[----:B------:R-:W0:Y:S01]  /*0080*/  LDC.64 R2, c[0x0][0x380] ;  /* 0x0000e000ff027b82 */ /* 0x000e220000000a00 */
[----:B------:R-:W1:Y:S07]  /*0090*/  LDCU.64 UR4, c[0x0][0x358] ;  /* 0x00006b00ff0477ac */ /* 0x000e6e0008000a00 */
[----:B------:R-:W2:Y:S08]  /*00a0*/  LDC.64 R4, c[0x0][0x388] ;  /* 0x0000e200ff047b82 */ /* 0x000eb00000000a00 */
[----:B------:R-:W3:Y:S01]  /*00b0*/  LDC.64 R6, c[0x0][0x390] ;  /* 0x0000e400ff067b82 */ /* 0x000ee20000000a00 */
[----:B0-----:R-:W-:-:S06]  /*00c0*/  IMAD.WIDE R2, R9, 0x4, R2 ;  /* 0x0000000409027825 */ /* 0x001fcc00078e0202 */
[----:B-1----:R-:W4:Y:S01]  /*00d0*/  LDG.E R2, desc[UR4][R2.64] ;  /* 0x0000000402027981 */ /* 0x002f22000c1e1900 */
[----:B--2---:R-:W-:-:S06]  /*00e0*/  IMAD.WIDE R4, R9, 0x4, R4 ;  /* 0x0000000409047825 */ /* 0x004fcc00078e0204 */
[----:B------:R-:W4:Y:S01]  /*00f0*/  LDG.E R5, desc[UR4][R4.64] ;  /* 0x0000000404057981 */ /* 0x000f22000c1e1900 */
[----:B---3--:R-:W-:Y:S01]  /*0100*/  IMAD.WIDE R6, R9, 0x4, R6 ;  /* 0x0000000409067825 */ /* 0x008fe200078e0206 */
[----:B----4-:R-:W-:-:S05]  /*0110*/  IADD3 R9, PT, PT, R2, R5, RZ ;  /* 0x0000000502097210 */ /* 0x010fca0007ffe0ff */
[----:B------:R-:W-:Y:S01]  /*0120*/  STG.E desc[UR4][R6.64], R9 ;  /* 0x0000000906007986 */ /* 0x000fe2000c101904 */
[----:B------:R-:W-:Y:S05]  /*0130*/  EXIT ;  /* 0x000000000000794d */ /* 0x000fea0003800000 */
.L_x_42:
        /* <DEDUP_REMOVED lines=12> */
.L_x_49:


//--------------------- .text._Z6kernelPKiS0_Pii  --------------------------
	.section	.text._Z6kernelPKiS0_Pii,"ax",@progbits
	.align	128
        .global         _Z6kernelPKiS0_Pii
        .type           _Z6kernelPKiS0_Pii,@function
        .size           _Z6kernelPKiS0_Pii,(.L_x_50 - _Z6kernelPKiS0_Pii)
        .other          _Z6kernelPKiS0_Pii,@"STO_CUDA_ENTRY STV_DEFAULT"
_Z6kernelPKiS0_Pii:
.text._Z6kernelPKiS0_Pii:
[----:B------:R-:W-:Y:S01]  /*0000*/  LDC R1, c[0x0][0x37c] ;  /* 0x0000df00ff017b82 */ /* 0x000fe20000000800 */
[----:B------:R-:W0:Y:S01]  /*0010*/  S2R R9, SR_CTAID.X ;  /* 0x0000000000097919 */ /* 0x000e220000002500 */
[----:B------:R-:W0:Y:S02]  /*0020*/  LDCU UR4, c[0x0][0x398] ;  /* 0x00007300ff0477ac */ /* 0x000e240008000800 */
[----:B0-----:R-:W-:-:S13]  /*0030*/  ISETP.GE.AND P0, PT, R9, UR4, PT ;  /* 0x0000000409007c0c */ /* 0x001fda000bf06270 */
[----:B------:R-:W-:Y:S05]  /*0040*/  @P0 EXIT ;  /* 0x000000000000094d */ /* 0x000fea0003800000 */
[----:B------:R-:W0:Y:S01]  /*0050*/  LDC.64 R2, c[0x0][0x380] ;  /* 0x0000e000ff027b82 */ /* 0x000e220000000a00 */
[----:B------:R-:W1:Y:S07]  /*0060*/  LDCU.64 UR4, c[0x0][0x358] ;  /* 0x00006b00ff0477ac */ /* 0x000e6e0008000a00 */
[----:B------:R-:W2:Y:S08]  /*0070*/  LDC.64 R4, c[0x0][0x388] ;  /* 0x0000e200ff047b82 */ /* 0x000eb00000000a00 */
[----:B------:R-:W3:Y:S01]  /*0080*/  LDC.64 R6, c[0x0][0x390] ;  /* 0x0000e400ff067b82 */ /* 0x000ee20000000a00 */
[----:B0-----:R-:W-:-:S06]  /*0090*/  IMAD.WIDE.U32 R2, R9, 0x4, R2 ;  /* 0x0000000409027825 */ /* 0x001fcc00078e0002 */
[----:B-1----:R-:W4:Y:S01]  /*00a0*/  LDG.E R2, desc[UR4][R2.64] ;  /* 0x0000000402027981 */ /* 0x002f22000c1e1900 */
[----:B--2---:R-:W-:-:S06]  /*00b0*/  IMAD.WIDE.U32 R4, R9, 0x4, R4 ;  /* 0x0000000409047825 */ /* 0x004fcc00078e0004 */
[----:B------:R-:W4:Y:S01]  /*00c0*/  LDG.E R5, desc[UR4][R4.64] ;  /* 0x0000000404057981 */ /* 0x000f22000c1e1900 */
[----:B---3--:R-:W-:Y:S01]  /*00d0*/  IMAD.WIDE.U32 R6, R9, 0x4, R6 ;  /* 0x0000000409067825 */ /* 0x008fe200078e0006 */
[----:B----4-:R-:W-:-:S05]  /*00e0*/  IADD3 R9, PT, PT, R2, R5, RZ ;  /* 0x0000000502097210 */ /* 0x010fca0007ffe0ff */
[----:B------:R-:W-:Y:S01]  /*00f0*/  STG.E desc[UR4][R6.64], R9 ;  /* 0x0000000906007986 */ /* 0x000fe2000c101904 */
[----:B------:R-:W-:Y:S05]  /*0100*/  EXIT ;  /* 0x000000000000794d */ /* 0x000fea0003800000 */
.L_x_43:
        /* <DEDUP_REMOVED lines=15> */
.L_x_50:


//--------------------- .text._Z8mykernelPiS_     --------------------------
	.section	.text._Z8mykernelPiS_,"ax",@progbits
	.align	128
        .global         _Z8mykernelPiS_
        .type           _Z8mykernelPiS_,@function
        .size           _Z8mykernelPiS_,(.L_x_51 - _Z8mykernelPiS_)
        .other          _Z8mykernelPiS_,@"STO_CUDA_ENTRY STV_DEFAULT"
_Z8mykernelPiS_:
.text._Z8mykernelPiS_:
[----:B------:R-:W-:Y:S08]  /*0000*/  LDC R1, c[0x0][0x37c] ;  /* 0x0000df00ff017b82 */ /* 0x000ff00000000800 */
[----:B------:R-:W0:Y:S01]  /*0010*/  LDC.64 R2, c[0x0][0x388] ;  /* 0x0000e200ff027b82 */ /* 0x000e220000000a00 */
[----:B------:R-:W0:Y:S07]  /*0020*/  LDCU.64 UR4, c[0x0][0x358] ;  /* 0x00006b00ff0477ac */ /* 0x000e2e0008000a00 */
[----:B------:R-:W1:Y:S01]  /*0030*/  LDC.64 R4, c[0x0][0x380] ;  /* 0x0000e000ff047b82 */ /* 0x000e620000000a00 */
[----:B0-----:R-:W2:Y:S04]  /*0040*/  LDG.E R2, desc[UR4][R2.64] ;  /* 0x0000000402027981 */ /* 0x001ea8000c1e1900 */
[----:B-1----:R-:W2:Y:S02]  /*0050*/  LDG.E R7, desc[UR4][R4.64] ;  /* 0x0000000404077981 */ /* 0x002ea4000c1e1900 */
[----:B--2---:R-:W-:-:S05]  /*0060*/  IADD3 R7, PT, PT, R2, R7, RZ ;  /* 0x0000000702077210 */ /* 0x004fca0007ffe0ff */
[----:B------:R-:W-:Y:S01]  /*0070*/  STG.E desc[UR4][R4.64], R7 ;  /* 0x0000000704007986 */ /* 0x000fe2000c101904 */
[----:B------:R-:W-:Y:S05]  /*0080*/  EXIT ;  /* 0x000000000000794d */ /* 0x000fea0003800000 */
.L_x_44:
        /* <DEDUP_REMOVED lines=15> */
.L_x_51:


//--------------------- .nv.shared.reserved.0     --------------------------
	.section	.nv.shared.reserved.0,"aw",@nobits
	.weak		__nv_reservedSMEM_offset_0_alias
	.size		__nv_reservedSMEM_offset_0_alias, 0, 64
	.other		__nv_reservedSMEM_offset_0_alias,@"STO_CUDA_RESERVED_SHARED STV_DEFAULT"
__nv_reservedSMEM_offset_0_alias:
	.zero		0
	.zero		64


//--------------------- .nv.constant0._Z42compute_coactivation_average_one_parameterPKfiiPKiPfi --------------------------
	.section	.nv.constant0._Z42compute_coactivation_average_one_parameterPKfiiPKiPfi,"a",@progbits
	.sectionflags	@""
	.align	4
.nv.constant0._Z42compute_coactivation_average_one_parameterPKfiiPKiPfi:
	.zero		932


//--------------------- .nv.constant0._Z6ModifyPh --------------------------
	.section	.nv.constant0._Z6ModifyPh,"a",@progbits
	.sectionflags	@""
	.align	4
.nv.constant0._Z6ModifyPh:
	.zero		904


//--------------------- .nv.constant0._Z7AddLongPKiS0_Pii --------------------------
	.section	.nv.constant0._Z7AddLongPKiS0_Pii,"a",@progbits
	.sectionflags	@""
	.align	4
.nv.constant0._Z7AddLongPKiS0_Pii:
	.zero		924


//--------------------- .nv.constant0._Z6kernelPKiS0_Pii --------------------------
	.section	.nv.constant0._Z6kernelPKiS0_Pii,"a",@progbits
	.sectionflags	@""
	.align	4
.nv.constant0._Z6kernelPKiS0_Pii:
	.zero		924


//--------------------- .nv.constant0._Z8mykernelPiS_ --------------------------
	.section	.nv.constant0._Z8mykernelPiS_,"a",@progbits
	.sectionflags	@""
	.align	4
.nv.constant0._Z8mykernelPiS_:
	.zero		912


//--------------------- SYMBOLS --------------------------

	.type		.nv.reservedSmem.offset0,@object
	.size		.nv.reservedSmem.offset0,0x4
